//
// Generated by NVIDIA NVVM Compiler
//
// Compiler Build ID: CL-36424714
// Cuda compilation tools, release 13.0, V13.0.88
// Based on NVVM 20.0.0
//

.version 9.0
.target sm_100
.address_size 64

	// .globl	_Z11conv1KernelPdS_S_S_iiiiiiib

.visible .entry _Z11conv1KernelPdS_S_S_iiiiiiib(
	.param .u64 .ptr .align 1 _Z11conv1KernelPdS_S_S_iiiiiiib_param_0,
	.param .u64 .ptr .align 1 _Z11conv1KernelPdS_S_S_iiiiiiib_param_1,
	.param .u64 .ptr .align 1 _Z11conv1KernelPdS_S_S_iiiiiiib_param_2,
	.param .u64 .ptr .align 1 _Z11conv1KernelPdS_S_S_iiiiiiib_param_3,
	.param .u32 _Z11conv1KernelPdS_S_S_iiiiiiib_param_4,
	.param .u32 _Z11conv1KernelPdS_S_S_iiiiiiib_param_5,
	.param .u32 _Z11conv1KernelPdS_S_S_iiiiiiib_param_6,
	.param .u32 _Z11conv1KernelPdS_S_S_iiiiiiib_param_7,
	.param .u32 _Z11conv1KernelPdS_S_S_iiiiiiib_param_8,
	.param .u32 _Z11conv1KernelPdS_S_S_iiiiiiib_param_9,
	.param .u32 _Z11conv1KernelPdS_S_S_iiiiiiib_param_10,
	.param .u8 _Z11conv1KernelPdS_S_S_iiiiiiib_param_11
)
{
	.reg .pred 	%p<14>;
	.reg .b16 	%rs<3>;
	.reg .b32 	%r<105>;
	.reg .b64 	%rd<67>;
	.reg .b64 	%fd<74>;

	ld.param.u64 	%rd8, [_Z11conv1KernelPdS_S_S_iiiiiiib_param_0];
	ld.param.u64 	%rd9, [_Z11conv1KernelPdS_S_S_iiiiiiib_param_1];
	ld.param.u32 	%r43, [_Z11conv1KernelPdS_S_S_iiiiiiib_param_6];
	ld.param.u32 	%r44, [_Z11conv1KernelPdS_S_S_iiiiiiib_param_7];
	ld.param.u32 	%r47, [_Z11conv1KernelPdS_S_S_iiiiiiib_param_9];
	cvta.to.global.u64 	%rd1, %rd9;
	cvta.to.global.u64 	%rd2, %rd8;
	mov.u32 	%r48, %ctaid.x;
	mov.u32 	%r49, %ntid.x;
	mul.lo.s32 	%r1, %r48, %r49;
	mov.u32 	%r2, %tid.x;
	add.s32 	%r3, %r1, %r2;
	mov.u32 	%r50, %ctaid.y;
	mov.u32 	%r51, %ntid.y;
	mov.u32 	%r52, %tid.y;
	mad.lo.s32 	%r53, %r50, %r51, %r52;
	max.s32 	%r54, %r3, %r53;
	setp.ge.s32 	%p1, %r54, %r47;
	@%p1 bra 	$L__BB0_17;
	mov.u32 	%r5, %ctaid.z;
	setp.lt.s32 	%p2, %r44, 1;
	mov.f64 	%fd72, 0d0000000000000000;
	@%p2 bra 	$L__BB0_13;
	mul.lo.s32 	%r6, %r44, %r5;
	and.b32  	%r7, %r44, 7;
	setp.lt.u32 	%p3, %r44, 8;
	mov.f64 	%fd72, 0d0000000000000000;
	mov.b32 	%r103, 0;
	@%p3 bra 	$L__BB0_5;
	and.b32  	%r56, %r44, 2147483640;
	neg.s32 	%r101, %r56;
	mad.lo.s32 	%r100, %r43, %r3, %r53;
	mul.lo.s32 	%r57, %r43, %r43;
	shl.b32 	%r10, %r57, 3;
	mad.lo.s32 	%r58, %r43, 7, %r3;
	mad.lo.s32 	%r99, %r43, %r58, %r53;
	mad.lo.s32 	%r59, %r43, 6, %r3;
	mad.lo.s32 	%r98, %r43, %r59, %r53;
	mad.lo.s32 	%r60, %r43, 5, %r3;
	mad.lo.s32 	%r97, %r43, %r60, %r53;
	shl.b32 	%r61, %r43, 2;
	add.s32 	%r62, %r3, %r61;
	mad.lo.s32 	%r96, %r43, %r62, %r53;
	mad.lo.s32 	%r63, %r43, 3, %r3;
	mad.lo.s32 	%r95, %r43, %r63, %r53;
	shl.b32 	%r64, %r43, 1;
	add.s32 	%r65, %r3, %r64;
	mad.lo.s32 	%r94, %r43, %r65, %r53;
	mul.wide.u32 	%rd10, %r6, 8;
	add.s64 	%rd11, %rd10, %rd1;
	add.s64 	%rd66, %rd11, 32;
	add.s32 	%r66, %r2, %r43;
	add.s32 	%r67, %r66, %r1;
	mad.lo.s32 	%r93, %r43, %r67, %r53;
	mov.f64 	%fd72, 0d0000000000000000;
$L__BB0_4:
	.pragma "nounroll";
	and.b32  	%r103, %r44, 2147483640;
	mul.wide.s32 	%rd12, %r100, 8;
	add.s64 	%rd13, %rd2, %rd12;
	ld.global.f64 	%fd20, [%rd13];
	ld.global.f64 	%fd21, [%rd66+-32];
	fma.rn.f64 	%fd22, %fd20, %fd21, %fd72;
	mul.wide.s32 	%rd14, %r93, 8;
	add.s64 	%rd15, %rd2, %rd14;
	ld.global.f64 	%fd23, [%rd15];
	ld.global.f64 	%fd24, [%rd66+-24];
	fma.rn.f64 	%fd25, %fd23, %fd24, %fd22;
	mul.wide.s32 	%rd16, %r94, 8;
	add.s64 	%rd17, %rd2, %rd16;
	ld.global.f64 	%fd26, [%rd17];
	ld.global.f64 	%fd27, [%rd66+-16];
	fma.rn.f64 	%fd28, %fd26, %fd27, %fd25;
	mul.wide.s32 	%rd18, %r95, 8;
	add.s64 	%rd19, %rd2, %rd18;
	ld.global.f64 	%fd29, [%rd19];
	ld.global.f64 	%fd30, [%rd66+-8];
	fma.rn.f64 	%fd31, %fd29, %fd30, %fd28;
	mul.wide.s32 	%rd20, %r96, 8;
	add.s64 	%rd21, %rd2, %rd20;
	ld.global.f64 	%fd32, [%rd21];
	ld.global.f64 	%fd33, [%rd66];
	fma.rn.f64 	%fd34, %fd32, %fd33, %fd31;
	mul.wide.s32 	%rd22, %r97, 8;
	add.s64 	%rd23, %rd2, %rd22;
	ld.global.f64 	%fd35, [%rd23];
	ld.global.f64 	%fd36, [%rd66+8];
	fma.rn.f64 	%fd37, %fd35, %fd36, %fd34;
	mul.wide.s32 	%rd24, %r98, 8;
	add.s64 	%rd25, %rd2, %rd24;
	ld.global.f64 	%fd38, [%rd25];
	ld.global.f64 	%fd39, [%rd66+16];
	fma.rn.f64 	%fd40, %fd38, %fd39, %fd37;
	mul.wide.s32 	%rd26, %r99, 8;
	add.s64 	%rd27, %rd2, %rd26;
	ld.global.f64 	%fd41, [%rd27];
	ld.global.f64 	%fd42, [%rd66+24];
	fma.rn.f64 	%fd72, %fd41, %fd42, %fd40;
	add.s32 	%r101, %r101, 8;
	add.s32 	%r100, %r100, %r10;
	add.s32 	%r99, %r99, %r10;
	add.s32 	%r98, %r98, %r10;
	add.s32 	%r97, %r97, %r10;
	add.s32 	%r96, %r96, %r10;
	add.s32 	%r95, %r95, %r10;
	add.s32 	%r94, %r94, %r10;
	add.s64 	%rd66, %rd66, 64;
	add.s32 	%r93, %r93, %r10;
	setp.ne.s32 	%p4, %r101, 0;
	@%p4 bra 	$L__BB0_4;
$L__BB0_5:
	setp.eq.s32 	%p5, %r7, 0;
	@%p5 bra 	$L__BB0_13;
	and.b32  	%r38, %r44, 3;
	setp.lt.u32 	%p6, %r7, 4;
	@%p6 bra 	$L__BB0_8;
	mad.lo.s32 	%r68, %r103, %r43, %r3;
	mad.lo.s32 	%r69, %r68, %r43, %r53;
	mul.wide.s32 	%rd28, %r69, 8;
	add.s64 	%rd29, %rd2, %rd28;
	ld.global.f64 	%fd44, [%rd29];
	add.s32 	%r70, %r103, %r6;
	mul.wide.u32 	%rd30, %r70, 8;
	add.s64 	%rd31, %rd1, %rd30;
	ld.global.f64 	%fd45, [%rd31];
	fma.rn.f64 	%fd46, %fd44, %fd45, %fd72;
	add.s32 	%r71, %r68, %r43;
	mad.lo.s32 	%r72, %r71, %r43, %r53;
	mul.wide.s32 	%rd32, %r72, 8;
	add.s64 	%rd33, %rd2, %rd32;
	ld.global.f64 	%fd47, [%rd33];
	cvt.u64.u32 	%rd34, %r6;
	cvt.u64.u32 	%rd35, %r103;
	add.s64 	%rd36, %rd35, %rd34;
	shl.b64 	%rd37, %rd36, 3;
	add.s64 	%rd38, %rd1, %rd37;
	ld.global.f64 	%fd48, [%rd38+8];
	fma.rn.f64 	%fd49, %fd47, %fd48, %fd46;
	add.s32 	%r73, %r71, %r43;
	mad.lo.s32 	%r74, %r73, %r43, %r53;
	mul.wide.s32 	%rd39, %r74, 8;
	add.s64 	%rd40, %rd2, %rd39;
	ld.global.f64 	%fd50, [%rd40];
	ld.global.f64 	%fd51, [%rd38+16];
	fma.rn.f64 	%fd52, %fd50, %fd51, %fd49;
	add.s32 	%r75, %r73, %r43;
	mad.lo.s32 	%r76, %r75, %r43, %r53;
	mul.wide.s32 	%rd41, %r76, 8;
	add.s64 	%rd42, %rd2, %rd41;
	ld.global.f64 	%fd53, [%rd42];
	ld.global.f64 	%fd54, [%rd38+24];
	fma.rn.f64 	%fd72, %fd53, %fd54, %fd52;
	add.s32 	%r103, %r103, 4;
$L__BB0_8:
	setp.eq.s32 	%p7, %r38, 0;
	@%p7 bra 	$L__BB0_13;
	setp.eq.s32 	%p8, %r38, 1;
	@%p8 bra 	$L__BB0_11;
	mad.lo.s32 	%r77, %r103, %r43, %r3;
	mad.lo.s32 	%r78, %r77, %r43, %r53;
	mul.wide.s32 	%rd43, %r78, 8;
	add.s64 	%rd44, %rd2, %rd43;
	ld.global.f64 	%fd56, [%rd44];
	add.s32 	%r79, %r103, %r6;
	mul.wide.u32 	%rd45, %r79, 8;
	add.s64 	%rd46, %rd1, %rd45;
	ld.global.f64 	%fd57, [%rd46];
	fma.rn.f64 	%fd58, %fd56, %fd57, %fd72;
	add.s32 	%r80, %r77, %r43;
	mad.lo.s32 	%r81, %r80, %r43, %r53;
	mul.wide.s32 	%rd47, %r81, 8;
	add.s64 	%rd48, %rd2, %rd47;
	ld.global.f64 	%fd59, [%rd48];
	cvt.u64.u32 	%rd49, %r6;
	cvt.u64.u32 	%rd50, %r103;
	add.s64 	%rd51, %rd50, %rd49;
	shl.b64 	%rd52, %rd51, 3;
	add.s64 	%rd53, %rd1, %rd52;
	ld.global.f64 	%fd60, [%rd53+8];
	fma.rn.f64 	%fd72, %fd59, %fd60, %fd58;
	add.s32 	%r103, %r103, 2;
$L__BB0_11:
	and.b32  	%r82, %r44, 1;
	setp.eq.b32 	%p9, %r82, 1;
	not.pred 	%p10, %p9;
	@%p10 bra 	$L__BB0_13;
	mad.lo.s32 	%r83, %r103, %r43, %r3;
	mad.lo.s32 	%r84, %r83, %r43, %r53;
	mul.wide.s32 	%rd54, %r84, 8;
	add.s64 	%rd55, %rd2, %rd54;
	ld.global.f64 	%fd61, [%rd55];
	add.s32 	%r85, %r103, %r6;
	mul.wide.u32 	%rd56, %r85, 8;
	add.s64 	%rd57, %rd1, %rd56;
	ld.global.f64 	%fd62, [%rd57];
	fma.rn.f64 	%fd72, %fd61, %fd62, %fd72;
$L__BB0_13:
	ld.param.s8 	%rs2, [_Z11conv1KernelPdS_S_S_iiiiiiib_param_11];
	ld.param.u64 	%rd65, [_Z11conv1KernelPdS_S_S_iiiiiiib_param_3];
	cvta.to.global.u64 	%rd58, %rd65;
	mul.wide.u32 	%rd59, %r5, 8;
	add.s64 	%rd60, %rd58, %rd59;
	ld.global.f64 	%fd63, [%rd60];
	add.f64 	%fd13, %fd72, %fd63;
	setp.eq.s16 	%p11, %rs2, 0;
	mov.f64 	%fd73, %fd13;
	@%p11 bra 	$L__BB0_16;
	setp.lt.f64 	%p12, %fd13, 0d0000000000000000;
	mov.f64 	%fd73, 0d0000000000000000;
	@%p12 bra 	$L__BB0_16;
	setp.gt.f64 	%p13, %fd13, 0d4018000000000000;
	selp.f64 	%fd73, 0d4018000000000000, %fd13, %p13;
$L__BB0_16:
	ld.param.u32 	%r92, [_Z11conv1KernelPdS_S_S_iiiiiiib_param_10];
	ld.param.u64 	%rd64, [_Z11conv1KernelPdS_S_S_iiiiiiib_param_2];
	shl.b32 	%r86, %r92, 1;
	add.s32 	%r87, %r86, %r47;
	add.s32 	%r88, %r92, %r3;
	mad.lo.s32 	%r89, %r87, %r5, %r88;
	add.s32 	%r90, %r92, %r53;
	mad.lo.s32 	%r91, %r89, %r87, %r90;
	cvta.to.global.u64 	%rd61, %rd64;
	mul.wide.s32 	%rd62, %r91, 8;
	add.s64 	%rd63, %rd61, %rd62;
	st.global.f64 	[%rd63], %fd73;
$L__BB0_17:
	ret;

}
	// .globl	_Z10convKernelPdS_S_S_iiiiiiib
.visible .entry _Z10convKernelPdS_S_S_iiiiiiib(
	.param .u64 .ptr .align 1 _Z10convKernelPdS_S_S_iiiiiiib_param_0,
	.param .u64 .ptr .align 1 _Z10convKernelPdS_S_S_iiiiiiib_param_1,
	.param .u64 .ptr .align 1 _Z10convKernelPdS_S_S_iiiiiiib_param_2,
	.param .u64 .ptr .align 1 _Z10convKernelPdS_S_S_iiiiiiib_param_3,
	.param .u32 _Z10convKernelPdS_S_S_iiiiiiib_param_4,
	.param .u32 _Z10convKernelPdS_S_S_iiiiiiib_param_5,
	.param .u32 _Z10convKernelPdS_S_S_iiiiiiib_param_6,
	.param .u32 _Z10convKernelPdS_S_S_iiiiiiib_param_7,
	.param .u32 _Z10convKernelPdS_S_S_iiiiiiib_param_8,
	.param .u32 _Z10convKernelPdS_S_S_iiiiiiib_param_9,
	.param .u32 _Z10convKernelPdS_S_S_iiiiiiib_param_10,
	.param .u8 _Z10convKernelPdS_S_S_iiiiiiib_param_11
)
{
	.reg .pred 	%p<18>;
	.reg .b16 	%rs<2>;
	.reg .b32 	%r<74>;
	.reg .b64 	%rd<32>;
	.reg .b64 	%fd<129>;

	ld.param.u64 	%rd9, [_Z10convKernelPdS_S_S_iiiiiiib_param_0];
	ld.param.u64 	%rd10, [_Z10convKernelPdS_S_S_iiiiiiib_param_1];
	ld.param.u64 	%rd8, [_Z10convKernelPdS_S_S_iiiiiiib_param_3];
	ld.param.u32 	%r31, [_Z10convKernelPdS_S_S_iiiiiiib_param_4];
	ld.param.u32 	%r32, [_Z10convKernelPdS_S_S_iiiiiiib_param_6];
	ld.param.u32 	%r33, [_Z10convKernelPdS_S_S_iiiiiiib_param_7];
	ld.param.u32 	%r34, [_Z10convKernelPdS_S_S_iiiiiiib_param_8];
	ld.param.u32 	%r37, [_Z10convKernelPdS_S_S_iiiiiiib_param_9];
	ld.param.u32 	%r36, [_Z10convKernelPdS_S_S_iiiiiiib_param_10];
	ld.param.s8 	%rs1, [_Z10convKernelPdS_S_S_iiiiiiib_param_11];
	cvta.to.global.u64 	%rd1, %rd10;
	cvta.to.global.u64 	%rd2, %rd9;
	mov.u32 	%r38, %ctaid.x;
	mov.u32 	%r39, %ntid.x;
	mov.u32 	%r40, %tid.x;
	mad.lo.s32 	%r1, %r38, %r39, %r40;
	mov.u32 	%r41, %ctaid.y;
	mov.u32 	%r42, %ntid.y;
	mov.u32 	%r43, %tid.y;
	mad.lo.s32 	%r44, %r41, %r42, %r43;
	max.s32 	%r45, %r1, %r44;
	setp.ge.s32 	%p1, %r45, %r37;
	mov.f64 	%fd126, 0d0000000000000000;
	@%p1 bra 	$L__BB1_24;
	mov.u32 	%r3, %ctaid.z;
	setp.lt.s32 	%p2, %r33, 1;
	@%p2 bra 	$L__BB1_20;
	setp.lt.s32 	%p3, %r31, 1;
	@%p3 bra 	$L__BB1_20;
	and.b32  	%r4, %r31, 15;
	and.b32  	%r5, %r31, 7;
	and.b32  	%r6, %r31, 2147483632;
	and.b32  	%r7, %r31, 3;
	neg.s32 	%r8, %r6;
	add.s64 	%rd3, %rd2, 64;
	add.s64 	%rd4, %rd1, 64;
	mul.lo.s32 	%r9, %r34, %r44;
	mul.lo.s32 	%r10, %r34, %r1;
	mul.lo.s32 	%r11, %r33, %r3;
	mov.f64 	%fd126, 0d0000000000000000;
	mov.b32 	%r66, 0;
$L__BB1_4:
	mad.lo.s32 	%r13, %r66, %r32, %r10;
	add.s32 	%r48, %r66, %r11;
	mul.lo.s32 	%r14, %r48, %r31;
	mov.b32 	%r67, 0;
$L__BB1_5:
	setp.lt.u32 	%p4, %r31, 16;
	add.s32 	%r50, %r13, %r67;
	mad.lo.s32 	%r16, %r50, %r32, %r9;
	add.s32 	%r51, %r14, %r67;
	mul.lo.s32 	%r17, %r51, %r31;
	mov.b32 	%r72, 0;
	@%p4 bra 	$L__BB1_8;
	mov.u32 	%r68, %r17;
	mov.u32 	%r69, %r16;
	mov.u32 	%r70, %r8;
$L__BB1_7:
	.pragma "nounroll";
	mul.wide.s32 	%rd11, %r69, 8;
	add.s64 	%rd12, %rd3, %rd11;
	mul.wide.s32 	%rd13, %r68, 8;
	add.s64 	%rd14, %rd4, %rd13;
	ld.global.f64 	%fd25, [%rd12+-64];
	ld.global.f64 	%fd26, [%rd14+-64];
	fma.rn.f64 	%fd27, %fd25, %fd26, %fd126;
	ld.global.f64 	%fd28, [%rd12+-56];
	ld.global.f64 	%fd29, [%rd14+-56];
	fma.rn.f64 	%fd30, %fd28, %fd29, %fd27;
	ld.global.f64 	%fd31, [%rd12+-48];
	ld.global.f64 	%fd32, [%rd14+-48];
	fma.rn.f64 	%fd33, %fd31, %fd32, %fd30;
	ld.global.f64 	%fd34, [%rd12+-40];
	ld.global.f64 	%fd35, [%rd14+-40];
	fma.rn.f64 	%fd36, %fd34, %fd35, %fd33;
	ld.global.f64 	%fd37, [%rd12+-32];
	ld.global.f64 	%fd38, [%rd14+-32];
	fma.rn.f64 	%fd39, %fd37, %fd38, %fd36;
	ld.global.f64 	%fd40, [%rd12+-24];
	ld.global.f64 	%fd41, [%rd14+-24];
	fma.rn.f64 	%fd42, %fd40, %fd41, %fd39;
	ld.global.f64 	%fd43, [%rd12+-16];
	ld.global.f64 	%fd44, [%rd14+-16];
	fma.rn.f64 	%fd45, %fd43, %fd44, %fd42;
	ld.global.f64 	%fd46, [%rd12+-8];
	ld.global.f64 	%fd47, [%rd14+-8];
	fma.rn.f64 	%fd48, %fd46, %fd47, %fd45;
	ld.global.f64 	%fd49, [%rd12];
	ld.global.f64 	%fd50, [%rd14];
	fma.rn.f64 	%fd51, %fd49, %fd50, %fd48;
	ld.global.f64 	%fd52, [%rd12+8];
	ld.global.f64 	%fd53, [%rd14+8];
	fma.rn.f64 	%fd54, %fd52, %fd53, %fd51;
	ld.global.f64 	%fd55, [%rd12+16];
	ld.global.f64 	%fd56, [%rd14+16];
	fma.rn.f64 	%fd57, %fd55, %fd56, %fd54;
	ld.global.f64 	%fd58, [%rd12+24];
	ld.global.f64 	%fd59, [%rd14+24];
	fma.rn.f64 	%fd60, %fd58, %fd59, %fd57;
	ld.global.f64 	%fd61, [%rd12+32];
	ld.global.f64 	%fd62, [%rd14+32];
	fma.rn.f64 	%fd63, %fd61, %fd62, %fd60;
	ld.global.f64 	%fd64, [%rd12+40];
	ld.global.f64 	%fd65, [%rd14+40];
	fma.rn.f64 	%fd66, %fd64, %fd65, %fd63;
	ld.global.f64 	%fd67, [%rd12+48];
	ld.global.f64 	%fd68, [%rd14+48];
	fma.rn.f64 	%fd69, %fd67, %fd68, %fd66;
	ld.global.f64 	%fd70, [%rd12+56];
	ld.global.f64 	%fd71, [%rd14+56];
	fma.rn.f64 	%fd126, %fd70, %fd71, %fd69;
	add.s32 	%r70, %r70, 16;
	add.s32 	%r69, %r69, 16;
	add.s32 	%r68, %r68, 16;
	setp.ne.s32 	%p5, %r70, 0;
	mov.u32 	%r72, %r6;
	@%p5 bra 	$L__BB1_7;
$L__BB1_8:
	setp.eq.s32 	%p6, %r4, 0;
	@%p6 bra 	$L__BB1_18;
	add.s32 	%r52, %r4, -1;
	setp.lt.u32 	%p7, %r52, 7;
	@%p7 bra 	$L__BB1_11;
	add.s32 	%r53, %r16, %r72;
	mul.wide.s32 	%rd15, %r53, 8;
	add.s64 	%rd16, %rd2, %rd15;
	ld.global.f64 	%fd73, [%rd16];
	add.s32 	%r54, %r72, %r17;
	mul.wide.s32 	%rd17, %r54, 8;
	add.s64 	%rd18, %rd1, %rd17;
	ld.global.f64 	%fd74, [%rd18];
	fma.rn.f64 	%fd75, %fd73, %fd74, %fd126;
	ld.global.f64 	%fd76, [%rd16+8];
	ld.global.f64 	%fd77, [%rd18+8];
	fma.rn.f64 	%fd78, %fd76, %fd77, %fd75;
	ld.global.f64 	%fd79, [%rd16+16];
	ld.global.f64 	%fd80, [%rd18+16];
	fma.rn.f64 	%fd81, %fd79, %fd80, %fd78;
	ld.global.f64 	%fd82, [%rd16+24];
	ld.global.f64 	%fd83, [%rd18+24];
	fma.rn.f64 	%fd84, %fd82, %fd83, %fd81;
	ld.global.f64 	%fd85, [%rd16+32];
	ld.global.f64 	%fd86, [%rd18+32];
	fma.rn.f64 	%fd87, %fd85, %fd86, %fd84;
	ld.global.f64 	%fd88, [%rd16+40];
	ld.global.f64 	%fd89, [%rd18+40];
	fma.rn.f64 	%fd90, %fd88, %fd89, %fd87;
	ld.global.f64 	%fd91, [%rd16+48];
	ld.global.f64 	%fd92, [%rd18+48];
	fma.rn.f64 	%fd93, %fd91, %fd92, %fd90;
	ld.global.f64 	%fd94, [%rd16+56];
	ld.global.f64 	%fd95, [%rd18+56];
	fma.rn.f64 	%fd126, %fd94, %fd95, %fd93;
	add.s32 	%r72, %r72, 8;
$L__BB1_11:
	setp.eq.s32 	%p8, %r5, 0;
	@%p8 bra 	$L__BB1_18;
	add.s32 	%r55, %r5, -1;
	setp.lt.u32 	%p9, %r55, 3;
	@%p9 bra 	$L__BB1_14;
	add.s32 	%r56, %r16, %r72;
	mul.wide.s32 	%rd19, %r56, 8;
	add.s64 	%rd20, %rd2, %rd19;
	ld.global.f64 	%fd97, [%rd20];
	add.s32 	%r57, %r72, %r17;
	mul.wide.s32 	%rd21, %r57, 8;
	add.s64 	%rd22, %rd1, %rd21;
	ld.global.f64 	%fd98, [%rd22];
	fma.rn.f64 	%fd99, %fd97, %fd98, %fd126;
	ld.global.f64 	%fd100, [%rd20+8];
	ld.global.f64 	%fd101, [%rd22+8];
	fma.rn.f64 	%fd102, %fd100, %fd101, %fd99;
	ld.global.f64 	%fd103, [%rd20+16];
	ld.global.f64 	%fd104, [%rd22+16];
	fma.rn.f64 	%fd105, %fd103, %fd104, %fd102;
	ld.global.f64 	%fd106, [%rd20+24];
	ld.global.f64 	%fd107, [%rd22+24];
	fma.rn.f64 	%fd126, %fd106, %fd107, %fd105;
	add.s32 	%r72, %r72, 4;
$L__BB1_14:
	setp.eq.s32 	%p10, %r7, 0;
	@%p10 bra 	$L__BB1_18;
	setp.eq.s32 	%p11, %r7, 1;
	add.s32 	%r58, %r16, %r72;
	mul.wide.s32 	%rd23, %r58, 8;
	add.s64 	%rd5, %rd2, %rd23;
	ld.global.f64 	%fd108, [%rd5];
	add.s32 	%r59, %r72, %r17;
	mul.wide.s32 	%rd24, %r59, 8;
	add.s64 	%rd6, %rd1, %rd24;
	ld.global.f64 	%fd109, [%rd6];
	fma.rn.f64 	%fd126, %fd108, %fd109, %fd126;
	@%p11 bra 	$L__BB1_18;
	setp.eq.s32 	%p12, %r7, 2;
	ld.global.f64 	%fd110, [%rd5+8];
	ld.global.f64 	%fd111, [%rd6+8];
	fma.rn.f64 	%fd126, %fd110, %fd111, %fd126;
	@%p12 bra 	$L__BB1_18;
	ld.global.f64 	%fd112, [%rd5+16];
	ld.global.f64 	%fd113, [%rd6+16];
	fma.rn.f64 	%fd126, %fd112, %fd113, %fd126;
$L__BB1_18:
	add.s32 	%r67, %r67, 1;
	setp.ne.s32 	%p13, %r67, %r31;
	@%p13 bra 	$L__BB1_5;
	add.s32 	%r66, %r66, 1;
	setp.ne.s32 	%p14, %r66, %r33;
	@%p14 bra 	$L__BB1_4;
$L__BB1_20:
	cvta.to.global.u64 	%rd25, %rd8;
	mul.wide.u32 	%rd26, %r3, 8;
	add.s64 	%rd27, %rd25, %rd26;
	ld.global.f64 	%fd114, [%rd27];
	add.f64 	%fd18, %fd126, %fd114;
	setp.eq.s16 	%p15, %rs1, 0;
	mov.f64 	%fd128, %fd18;
	@%p15 bra 	$L__BB1_23;
	setp.lt.f64 	%p16, %fd18, 0d0000000000000000;
	mov.f64 	%fd128, 0d0000000000000000;
	@%p16 bra 	$L__BB1_23;
	setp.gt.f64 	%p17, %fd18, 0d4018000000000000;
	selp.f64 	%fd128, 0d4018000000000000, %fd18, %p17;
$L__BB1_23:
	ld.param.u64 	%rd31, [_Z10convKernelPdS_S_S_iiiiiiib_param_2];
	shl.b32 	%r60, %r36, 1;
	add.s32 	%r61, %r60, %r37;
	add.s32 	%r62, %r36, %r1;
	mad.lo.s32 	%r63, %r61, %r3, %r62;
	add.s32 	%r64, %r36, %r44;
	mad.lo.s32 	%r65, %r63, %r61, %r64;
	cvta.to.global.u64 	%rd28, %rd31;
	mul.wide.s32 	%rd29, %r65, 8;
	add.s64 	%rd30, %rd28, %rd29;
	st.global.f64 	[%rd30], %fd128;
$L__BB1_24:
	ret;

}
	// .globl	_Z16conv1GroupKernelPdS_S_S_iiiiiiib
.visible .entry _Z16conv1GroupKernelPdS_S_S_iiiiiiib(
	.param .u64 .ptr .align 1 _Z16conv1GroupKernelPdS_S_S_iiiiiiib_param_0,
	.param .u64 .ptr .align 1 _Z16conv1GroupKernelPdS_S_S_iiiiiiib_param_1,
	.param .u64 .ptr .align 1 _Z16conv1GroupKernelPdS_S_S_iiiiiiib_param_2,
	.param .u64 .ptr .align 1 _Z16conv1GroupKernelPdS_S_S_iiiiiiib_param_3,
	.param .u32 _Z16conv1GroupKernelPdS_S_S_iiiiiiib_param_4,
	.param .u32 _Z16conv1GroupKernelPdS_S_S_iiiiiiib_param_5,
	.param .u32 _Z16conv1GroupKernelPdS_S_S_iiiiiiib_param_6,
	.param .u32 _Z16conv1GroupKernelPdS_S_S_iiiiiiib_param_7,
	.param .u32 _Z16conv1GroupKernelPdS_S_S_iiiiiiib_param_8,
	.param .u32 _Z16conv1GroupKernelPdS_S_S_iiiiiiib_param_9,
	.param .u32 _Z16conv1GroupKernelPdS_S_S_iiiiiiib_param_10,
	.param .u8 _Z16conv1GroupKernelPdS_S_S_iiiiiiib_param_11
)
{
	.reg .pred 	%p<5>;
	.reg .b16 	%rs<2>;
	.reg .b32 	%r<24>;
	.reg .b64 	%rd<16>;
	.reg .b64 	%fd<9>;

	ld.param.u64 	%rd1, [_Z16conv1GroupKernelPdS_S_S_iiiiiiib_param_0];
	ld.param.u64 	%rd2, [_Z16conv1GroupKernelPdS_S_S_iiiiiiib_param_1];
	ld.param.u64 	%rd3, [_Z16conv1GroupKernelPdS_S_S_iiiiiiib_param_2];
	ld.param.u64 	%rd4, [_Z16conv1GroupKernelPdS_S_S_iiiiiiib_param_3];
	ld.param.u32 	%r4, [_Z16conv1GroupKernelPdS_S_S_iiiiiiib_param_6];
	ld.param.u32 	%r7, [_Z16conv1GroupKernelPdS_S_S_iiiiiiib_param_9];
	ld.param.u32 	%r6, [_Z16conv1GroupKernelPdS_S_S_iiiiiiib_param_10];
	ld.param.s8 	%rs1, [_Z16conv1GroupKernelPdS_S_S_iiiiiiib_param_11];
	mov.u32 	%r1, %ctaid.z;
	mov.u32 	%r8, %ctaid.x;
	mov.u32 	%r9, %ntid.x;
	mov.u32 	%r10, %tid.x;
	mad.lo.s32 	%r2, %r8, %r9, %r10;
	mov.u32 	%r11, %ctaid.y;
	mov.u32 	%r12, %ntid.y;
	mov.u32 	%r13, %tid.y;
	mad.lo.s32 	%r14, %r11, %r12, %r13;
	max.s32 	%r15, %r2, %r14;
	setp.ge.s32 	%p1, %r15, %r7;
	@%p1 bra 	$L__BB2_5;
	cvta.to.global.u64 	%rd5, %rd1;
	cvta.to.global.u64 	%rd6, %rd2;
	cvta.to.global.u64 	%rd7, %rd4;
	mad.lo.s32 	%r16, %r4, %r1, %r2;
	mad.lo.s32 	%r17, %r16, %r4, %r14;
	mul.wide.s32 	%rd8, %r17, 8;
	add.s64 	%rd9, %rd5, %rd8;
	ld.global.f64 	%fd4, [%rd9];
	mul.wide.u32 	%rd10, %r1, 8;
	add.s64 	%rd11, %rd6, %rd10;
	ld.global.f64 	%fd5, [%rd11];
	add.s64 	%rd12, %rd7, %rd10;
	ld.global.f64 	%fd6, [%rd12];
	fma.rn.f64 	%fd1, %fd4, %fd5, %fd6;
	setp.eq.s16 	%p2, %rs1, 0;
	mov.f64 	%fd8, %fd1;
	@%p2 bra 	$L__BB2_4;
	setp.lt.f64 	%p3, %fd1, 0d0000000000000000;
	mov.f64 	%fd8, 0d0000000000000000;
	@%p3 bra 	$L__BB2_4;
	setp.gt.f64 	%p4, %fd1, 0d4018000000000000;
	selp.f64 	%fd8, 0d4018000000000000, %fd1, %p4;
$L__BB2_4:
	shl.b32 	%r18, %r6, 1;
	add.s32 	%r19, %r18, %r7;
	add.s32 	%r20, %r6, %r2;
	mad.lo.s32 	%r21, %r19, %r1, %r20;
	add.s32 	%r22, %r6, %r14;
	mad.lo.s32 	%r23, %r21, %r19, %r22;
	cvta.to.global.u64 	%rd13, %rd3;
	mul.wide.s32 	%rd14, %r23, 8;
	add.s64 	%rd15, %rd13, %rd14;
	st.global.f64 	[%rd15], %fd8;
$L__BB2_5:
	ret;

}
	// .globl	_Z15convGroupKernelPdS_S_S_iiiiiiib
.visible .entry _Z15convGroupKernelPdS_S_S_iiiiiiib(
	.param .u64 .ptr .align 1 _Z15convGroupKernelPdS_S_S_iiiiiiib_param_0,
	.param .u64 .ptr .align 1 _Z15convGroupKernelPdS_S_S_iiiiiiib_param_1,
	.param .u64 .ptr .align 1 _Z15convGroupKernelPdS_S_S_iiiiiiib_param_2,
	.param .u64 .ptr .align 1 _Z15convGroupKernelPdS_S_S_iiiiiiib_param_3,
	.param .u32 _Z15convGroupKernelPdS_S_S_iiiiiiib_param_4,
	.param .u32 _Z15convGroupKernelPdS_S_S_iiiiiiib_param_5,
	.param .u32 _Z15convGroupKernelPdS_S_S_iiiiiiib_param_6,
	.param .u32 _Z15convGroupKernelPdS_S_S_iiiiiiib_param_7,
	.param .u32 _Z15convGroupKernelPdS_S_S_iiiiiiib_param_8,
	.param .u32 _Z15convGroupKernelPdS_S_S_iiiiiiib_param_9,
	.param .u32 _Z15convGroupKernelPdS_S_S_iiiiiiib_param_10,
	.param .u8 _Z15convGroupKernelPdS_S_S_iiiiiiib_param_11
)
{
	.reg .pred 	%p<16>;
	.reg .b16 	%rs<2>;
	.reg .b32 	%r<67>;
	.reg .b64 	%rd<30>;
	.reg .b64 	%fd<125>;

	ld.param.u64 	%rd7, [_Z15convGroupKernelPdS_S_S_iiiiiiib_param_0];
	ld.param.u64 	%rd8, [_Z15convGroupKernelPdS_S_S_iiiiiiib_param_1];
	ld.param.u64 	%rd6, [_Z15convGroupKernelPdS_S_S_iiiiiiib_param_3];
	ld.param.u32 	%r27, [_Z15convGroupKernelPdS_S_S_iiiiiiib_param_4];
	ld.param.u32 	%r28, [_Z15convGroupKernelPdS_S_S_iiiiiiib_param_6];
	ld.param.u32 	%r29, [_Z15convGroupKernelPdS_S_S_iiiiiiib_param_8];
	ld.param.u32 	%r32, [_Z15convGroupKernelPdS_S_S_iiiiiiib_param_9];
	ld.param.u32 	%r31, [_Z15convGroupKernelPdS_S_S_iiiiiiib_param_10];
	ld.param.s8 	%rs1, [_Z15convGroupKernelPdS_S_S_iiiiiiib_param_11];
	cvta.to.global.u64 	%rd1, %rd8;
	cvta.to.global.u64 	%rd2, %rd7;
	mov.u32 	%r1, %ctaid.z;
	mov.u32 	%r33, %ctaid.x;
	mov.u32 	%r34, %ntid.x;
	mov.u32 	%r35, %tid.x;
	mad.lo.s32 	%r2, %r33, %r34, %r35;
	mov.u32 	%r36, %ctaid.y;
	mov.u32 	%r37, %ntid.y;
	mov.u32 	%r38, %tid.y;
	mad.lo.s32 	%r39, %r36, %r37, %r38;
	max.s32 	%r40, %r2, %r39;
	setp.ge.s32 	%p1, %r40, %r32;
	@%p1 bra 	$L__BB3_21;
	setp.lt.s32 	%p2, %r27, 1;
	mov.f64 	%fd122, 0d0000000000000000;
	@%p2 bra 	$L__BB3_17;
	mul.lo.s32 	%r42, %r28, %r1;
	mad.lo.s32 	%r4, %r29, %r2, %r42;
	mul.lo.s32 	%r5, %r27, %r1;
	and.b32  	%r6, %r27, 15;
	and.b32  	%r7, %r27, 7;
	and.b32  	%r8, %r27, 2147483632;
	and.b32  	%r9, %r27, 3;
	neg.s32 	%r10, %r8;
	mul.lo.s32 	%r11, %r29, %r39;
	mov.f64 	%fd122, 0d0000000000000000;
	mov.b32 	%r60, 0;
$L__BB3_3:
	setp.lt.u32 	%p3, %r27, 16;
	add.s32 	%r44, %r4, %r60;
	mad.lo.s32 	%r13, %r44, %r28, %r11;
	add.s32 	%r45, %r60, %r5;
	mul.lo.s32 	%r14, %r45, %r27;
	mov.b32 	%r65, 0;
	@%p3 bra 	$L__BB3_6;
	mov.u32 	%r61, %r14;
	mov.u32 	%r62, %r13;
	mov.u32 	%r63, %r10;
$L__BB3_5:
	.pragma "nounroll";
	mul.wide.s32 	%rd9, %r62, 8;
	add.s64 	%rd10, %rd2, %rd9;
	mul.wide.s32 	%rd11, %r61, 8;
	add.s64 	%rd12, %rd1, %rd11;
	ld.global.f64 	%fd23, [%rd10];
	ld.global.f64 	%fd24, [%rd12];
	fma.rn.f64 	%fd25, %fd23, %fd24, %fd122;
	ld.global.f64 	%fd26, [%rd10+8];
	ld.global.f64 	%fd27, [%rd12+8];
	fma.rn.f64 	%fd28, %fd26, %fd27, %fd25;
	ld.global.f64 	%fd29, [%rd10+16];
	ld.global.f64 	%fd30, [%rd12+16];
	fma.rn.f64 	%fd31, %fd29, %fd30, %fd28;
	ld.global.f64 	%fd32, [%rd10+24];
	ld.global.f64 	%fd33, [%rd12+24];
	fma.rn.f64 	%fd34, %fd32, %fd33, %fd31;
	ld.global.f64 	%fd35, [%rd10+32];
	ld.global.f64 	%fd36, [%rd12+32];
	fma.rn.f64 	%fd37, %fd35, %fd36, %fd34;
	ld.global.f64 	%fd38, [%rd10+40];
	ld.global.f64 	%fd39, [%rd12+40];
	fma.rn.f64 	%fd40, %fd38, %fd39, %fd37;
	ld.global.f64 	%fd41, [%rd10+48];
	ld.global.f64 	%fd42, [%rd12+48];
	fma.rn.f64 	%fd43, %fd41, %fd42, %fd40;
	ld.global.f64 	%fd44, [%rd10+56];
	ld.global.f64 	%fd45, [%rd12+56];
	fma.rn.f64 	%fd46, %fd44, %fd45, %fd43;
	ld.global.f64 	%fd47, [%rd10+64];
	ld.global.f64 	%fd48, [%rd12+64];
	fma.rn.f64 	%fd49, %fd47, %fd48, %fd46;
	ld.global.f64 	%fd50, [%rd10+72];
	ld.global.f64 	%fd51, [%rd12+72];
	fma.rn.f64 	%fd52, %fd50, %fd51, %fd49;
	ld.global.f64 	%fd53, [%rd10+80];
	ld.global.f64 	%fd54, [%rd12+80];
	fma.rn.f64 	%fd55, %fd53, %fd54, %fd52;
	ld.global.f64 	%fd56, [%rd10+88];
	ld.global.f64 	%fd57, [%rd12+88];
	fma.rn.f64 	%fd58, %fd56, %fd57, %fd55;
	ld.global.f64 	%fd59, [%rd10+96];
	ld.global.f64 	%fd60, [%rd12+96];
	fma.rn.f64 	%fd61, %fd59, %fd60, %fd58;
	ld.global.f64 	%fd62, [%rd10+104];
	ld.global.f64 	%fd63, [%rd12+104];
	fma.rn.f64 	%fd64, %fd62, %fd63, %fd61;
	ld.global.f64 	%fd65, [%rd10+112];
	ld.global.f64 	%fd66, [%rd12+112];
	fma.rn.f64 	%fd67, %fd65, %fd66, %fd64;
	ld.global.f64 	%fd68, [%rd10+120];
	ld.global.f64 	%fd69, [%rd12+120];
	fma.rn.f64 	%fd122, %fd68, %fd69, %fd67;
	add.s32 	%r63, %r63, 16;
	add.s32 	%r62, %r62, 16;
	add.s32 	%r61, %r61, 16;
	setp.ne.s32 	%p4, %r63, 0;
	mov.u32 	%r65, %r8;
	@%p4 bra 	$L__BB3_5;
$L__BB3_6:
	setp.eq.s32 	%p5, %r6, 0;
	@%p5 bra 	$L__BB3_16;
	add.s32 	%r46, %r6, -1;
	setp.lt.u32 	%p6, %r46, 7;
	@%p6 bra 	$L__BB3_9;
	add.s32 	%r47, %r13, %r65;
	mul.wide.s32 	%rd13, %r47, 8;
	add.s64 	%rd14, %rd2, %rd13;
	ld.global.f64 	%fd71, [%rd14];
	add.s32 	%r48, %r65, %r14;
	mul.wide.s32 	%rd15, %r48, 8;
	add.s64 	%rd16, %rd1, %rd15;
	ld.global.f64 	%fd72, [%rd16];
	fma.rn.f64 	%fd73, %fd71, %fd72, %fd122;
	ld.global.f64 	%fd74, [%rd14+8];
	ld.global.f64 	%fd75, [%rd16+8];
	fma.rn.f64 	%fd76, %fd74, %fd75, %fd73;
	ld.global.f64 	%fd77, [%rd14+16];
	ld.global.f64 	%fd78, [%rd16+16];
	fma.rn.f64 	%fd79, %fd77, %fd78, %fd76;
	ld.global.f64 	%fd80, [%rd14+24];
	ld.global.f64 	%fd81, [%rd16+24];
	fma.rn.f64 	%fd82, %fd80, %fd81, %fd79;
	ld.global.f64 	%fd83, [%rd14+32];
	ld.global.f64 	%fd84, [%rd16+32];
	fma.rn.f64 	%fd85, %fd83, %fd84, %fd82;
	ld.global.f64 	%fd86, [%rd14+40];
	ld.global.f64 	%fd87, [%rd16+40];
	fma.rn.f64 	%fd88, %fd86, %fd87, %fd85;
	ld.global.f64 	%fd89, [%rd14+48];
	ld.global.f64 	%fd90, [%rd16+48];
	fma.rn.f64 	%fd91, %fd89, %fd90, %fd88;
	ld.global.f64 	%fd92, [%rd14+56];
	ld.global.f64 	%fd93, [%rd16+56];
	fma.rn.f64 	%fd122, %fd92, %fd93, %fd91;
	add.s32 	%r65, %r65, 8;
$L__BB3_9:
	setp.eq.s32 	%p7, %r7, 0;
	@%p7 bra 	$L__BB3_16;
	add.s32 	%r49, %r7, -1;
	setp.lt.u32 	%p8, %r49, 3;
	@%p8 bra 	$L__BB3_12;
	add.s32 	%r50, %r13, %r65;
	mul.wide.s32 	%rd17, %r50, 8;
	add.s64 	%rd18, %rd2, %rd17;
	ld.global.f64 	%fd95, [%rd18];
	add.s32 	%r51, %r65, %r14;
	mul.wide.s32 	%rd19, %r51, 8;
	add.s64 	%rd20, %rd1, %rd19;
	ld.global.f64 	%fd96, [%rd20];
	fma.rn.f64 	%fd97, %fd95, %fd96, %fd122;
	ld.global.f64 	%fd98, [%rd18+8];
	ld.global.f64 	%fd99, [%rd20+8];
	fma.rn.f64 	%fd100, %fd98, %fd99, %fd97;
	ld.global.f64 	%fd101, [%rd18+16];
	ld.global.f64 	%fd102, [%rd20+16];
	fma.rn.f64 	%fd103, %fd101, %fd102, %fd100;
	ld.global.f64 	%fd104, [%rd18+24];
	ld.global.f64 	%fd105, [%rd20+24];
	fma.rn.f64 	%fd122, %fd104, %fd105, %fd103;
	add.s32 	%r65, %r65, 4;
$L__BB3_12:
	setp.eq.s32 	%p9, %r9, 0;
	@%p9 bra 	$L__BB3_16;
	setp.eq.s32 	%p10, %r9, 1;
	add.s32 	%r52, %r13, %r65;
	mul.wide.s32 	%rd21, %r52, 8;
	add.s64 	%rd3, %rd2, %rd21;
	ld.global.f64 	%fd106, [%rd3];
	add.s32 	%r53, %r65, %r14;
	mul.wide.s32 	%rd22, %r53, 8;
	add.s64 	%rd4, %rd1, %rd22;
	ld.global.f64 	%fd107, [%rd4];
	fma.rn.f64 	%fd122, %fd106, %fd107, %fd122;
	@%p10 bra 	$L__BB3_16;
	setp.eq.s32 	%p11, %r9, 2;
	ld.global.f64 	%fd108, [%rd3+8];
	ld.global.f64 	%fd109, [%rd4+8];
	fma.rn.f64 	%fd122, %fd108, %fd109, %fd122;
	@%p11 bra 	$L__BB3_16;
	ld.global.f64 	%fd110, [%rd3+16];
	ld.global.f64 	%fd111, [%rd4+16];
	fma.rn.f64 	%fd122, %fd110, %fd111, %fd122;
$L__BB3_16:
	add.s32 	%r60, %r60, 1;
	setp.ne.s32 	%p12, %r60, %r27;
	@%p12 bra 	$L__BB3_3;
$L__BB3_17:
	cvta.to.global.u64 	%rd23, %rd6;
	mul.wide.u32 	%rd24, %r1, 8;
	add.s64 	%rd25, %rd23, %rd24;
	ld.global.f64 	%fd112, [%rd25];
	add.f64 	%fd17, %fd122, %fd112;
	setp.eq.s16 	%p13, %rs1, 0;
	mov.f64 	%fd124, %fd17;
	@%p13 bra 	$L__BB3_20;
	setp.lt.f64 	%p14, %fd17, 0d0000000000000000;
	mov.f64 	%fd124, 0d0000000000000000;
	@%p14 bra 	$L__BB3_20;
	setp.gt.f64 	%p15, %fd17, 0d4018000000000000;
	selp.f64 	%fd124, 0d4018000000000000, %fd17, %p15;
$L__BB3_20:
	ld.param.u64 	%rd29, [_Z15convGroupKernelPdS_S_S_iiiiiiib_param_2];
	shl.b32 	%r54, %r31, 1;
	add.s32 	%r55, %r54, %r32;
	add.s32 	%r56, %r31, %r2;
	mad.lo.s32 	%r57, %r55, %r1, %r56;
	add.s32 	%r58, %r31, %r39;
	mad.lo.s32 	%r59, %r57, %r55, %r58;
	cvta.to.global.u64 	%rd26, %rd29;
	mul.wide.s32 	%rd27, %r59, 8;
	add.s64 	%rd28, %rd26, %rd27;
	st.global.f64 	[%rd28], %fd124;
$L__BB3_21:
	ret;

}


// ===== COMPILED SASS (sm_100) =====

	.target	sm_100

	.elftype	@"ET_EXEC"


//--------------------- .note.nv.tkinfo           --------------------------
	.section	.note.nv.tkinfo,"",@"SHT_NOTE"
	.sectionflags	@"SHF_NOTE_NV_TKINFO"
	.tkinfo
        /*0018*/ 	.word	0x00000002
        /*0030*/ 	.string	""
        /*0030*/ 	.string	"ptxas"
        /*0030*/ 	.string	"Cuda compilation tools, release 13.0, V13.0.88"
        /*0030*/ 	.string	"Build cuda_13.0.r13.0/compiler.36424714_0"
        /*0030*/ 	.string	"-arch sm_100 -m 64 "



//--------------------- .note.nv.cuinfo           --------------------------
	.section	.note.nv.cuinfo,"",@"SHT_NOTE"
	.sectionflags	@"SHF_NOTE_NV_CUINFO"
        /*0018*/ 	.short	0x0002
        /*001a*/ 	.short	0x0064
        /*001c*/ 	.short	0x0082
	.zero		2


//--------------------- .nv.info                  --------------------------
	.section	.nv.info,"",@"SHT_CUDA_INFO"
	.align	4


	//----- nvinfo : EIATTR_REGCOUNT
	.align		4
        /*0000*/ 	.byte	0x04, 0x2f
        /*0002*/ 	.short	(.L_1 - .L_0)
	.align		4
.L_0:
        /*0004*/ 	.word	index@(_Z11conv1KernelPdS_S_S_iiiiiiib)
        /*0008*/ 	.word	0x00000020


	//----- nvinfo : EIATTR_FRAME_SIZE
	.align		4
.L_1:
        /*000c*/ 	.byte	0x04, 0x11
        /*000e*/ 	.short	(.L_3 - .L_2)
	.align		4
.L_2:
        /*0010*/ 	.word	index@(_Z11conv1KernelPdS_S_S_iiiiiiib)
        /*0014*/ 	.word	0x00000000


	//----- nvinfo : EIATTR_REGCOUNT
	.align		4
.L_3:
        /*0018*/ 	.byte	0x04, 0x2f
        /*001a*/ 	.short	(.L_5 - .L_4)
	.align		4
.L_4:
        /*001c*/ 	.word	index@(_Z10convKernelPdS_S_S_iiiiiiib)
        /*0020*/ 	.word	0x00000020


	//----- nvinfo : EIATTR_FRAME_SIZE
	.align		4
.L_5:
        /*0024*/ 	.byte	0x04, 0x11
        /*0026*/ 	.short	(.L_7 - .L_6)
	.align		4
.L_6:
        /*0028*/ 	.word	index@(_Z10convKernelPdS_S_S_iiiiiiib)
        /*002c*/ 	.word	0x00000000


	//----- nvinfo : EIATTR_REGCOUNT
	.align		4
.L_7:
        /*0030*/ 	.byte	0x04, 0x2f
        /*0032*/ 	.short	(.L_9 - .L_8)
	.align		4
.L_8:
        /*0034*/ 	.word	index@(_Z16conv1GroupKernelPdS_S_S_iiiiiiib)
        /*0038*/ 	.word	0x00000010


	//----- nvinfo : EIATTR_FRAME_SIZE
	.align		4
.L_9:
        /*003c*/ 	.byte	0x04, 0x11
        /*003e*/ 	.short	(.L_11 - .L_10)
	.align		4
.L_10:
        /*0040*/ 	.word	index@(_Z16conv1GroupKernelPdS_S_S_iiiiiiib)
        /*0044*/ 	.word	0x00000000


	//----- nvinfo : EIATTR_REGCOUNT
	.align		4
.L_11:
        /*0048*/ 	.byte	0x04, 0x2f
        /*004a*/ 	.short	(.L_13 - .L_12)
	.align		4
.L_12:
        /*004c*/ 	.word	index@(_Z15convGroupKernelPdS_S_S_iiiiiiib)
        /*0050*/ 	.word	0x00000020


	//----- nvinfo : EIATTR_FRAME_SIZE
	.align		4
.L_13:
        /*0054*/ 	.byte	0x04, 0x11
        /*0056*/ 	.short	(.L_15 - .L_14)
	.align		4
.L_14:
        /*0058*/ 	.word	index@(_Z15convGroupKernelPdS_S_S_iiiiiiib)
        /*005c*/ 	.word	0x00000000


	//----- nvinfo : EIATTR_MIN_STACK_SIZE
	.align		4
.L_15:
        /*0060*/ 	.byte	0x04, 0x12
        /*0062*/ 	.short	(.L_17 - .L_16)
	.align		4
.L_16:
        /*0064*/ 	.word	index@(_Z15convGroupKernelPdS_S_S_iiiiiiib)
        /*0068*/ 	.word	0x00000000


	//----- nvinfo : EIATTR_MIN_STACK_SIZE
	.align		4
.L_17:
        /*006c*/ 	.byte	0x04, 0x12
        /*006e*/ 	.short	(.L_19 - .L_18)
	.align		4
.L_18:
        /*0070*/ 	.word	index@(_Z16conv1GroupKernelPdS_S_S_iiiiiiib)
        /*0074*/ 	.word	0x00000000


	//----- nvinfo : EIATTR_MIN_STACK_SIZE
	.align		4
.L_19:
        /*0078*/ 	.byte	0x04, 0x12
        /*007a*/ 	.short	(.L_21 - .L_20)
	.align		4
.L_20:
        /*007c*/ 	.word	index@(_Z10convKernelPdS_S_S_iiiiiiib)
        /*0080*/ 	.word	0x00000000


	//----- nvinfo : EIATTR_MIN_STACK_SIZE
	.align		4
.L_21:
        /*0084*/ 	.byte	0x04, 0x12
        /*0086*/ 	.short	(.L_23 - .L_22)
	.align		4
.L_22:
        /*0088*/ 	.word	index@(_Z11conv1KernelPdS_S_S_iiiiiiib)
        /*008c*/ 	.word	0x00000000
.L_23:


//--------------------- .nv.compat                --------------------------
	.section	.nv.compat,"",@"SHT_CUDA_COMPAT_INFO"
	.align	4
        /*0000*/ 	.byte	0x02, 0x09, 0x00, 0x00, 0x02, 0x02, 0x01, 0x00, 0x02, 0x05, 0x05, 0x00, 0x03, 0x07, 0x01, 0x01
        /*0010*/ 	.byte	0x02, 0x03, 0x00, 0x00, 0x02, 0x06, 0x01, 0x00, 0x04, 0x0b, 0x08, 0x00, 0x01, 0x00, 0x00, 0x00
        /*0020*/ 	.byte	0x00, 0x00, 0x00, 0x00


//--------------------- .nv.info._Z15convGroupKernelPdS_S_S_iiiiiiib --------------------------
	.section	.nv.info._Z15convGroupKernelPdS_S_S_iiiiiiib,"",@"SHT_CUDA_INFO"
	.sectionflags	@""
	.align	4


	//----- nvinfo : EIATTR_CUDA_API_VERSION
	.align		4
        /*0000*/ 	.byte	0x04, 0x37
        /*0002*/ 	.short	(.L_25 - .L_24)
.L_24:
        /*0004*/ 	.word	0x00000082


	//----- nvinfo : EIATTR_KPARAM_INFO
	.align		4
.L_25:
        /*0008*/ 	.byte	0x04, 0x17
        /*000a*/ 	.short	(.L_27 - .L_26)
.L_26:
        /*000c*/ 	.word	0x00000000
        /*0010*/ 	.short	0x000b
        /*0012*/ 	.short	0x003c
        /*0014*/ 	.byte	0x00, 0xf0, 0x05, 0x00


	//----- nvinfo : EIATTR_KPARAM_INFO
	.align		4
.L_27:
        /*0018*/ 	.byte	0x04, 0x17
        /*001a*/ 	.short	(.L_29 - .L_28)
.L_28:
        /*001c*/ 	.word	0x00000000
        /*0020*/ 	.short	0x000a
        /*0022*/ 	.short	0x0038
        /*0024*/ 	.byte	0x00, 0xf0, 0x11, 0x00


	//----- nvinfo : EIATTR_KPARAM_INFO
	.align		4
.L_29:
        /*0028*/ 	.byte	0x04, 0x17
        /*002a*/ 	.short	(.L_31 - .L_30)
.L_30:
        /*002c*/ 	.word	0x00000000
        /*0030*/ 	.short	0x0009
        /*0032*/ 	.short	0x0034
        /*0034*/ 	.byte	0x00, 0xf0, 0x11, 0x00


	//----- nvinfo : EIATTR_KPARAM_INFO
	.align		4
.L_31:
        /*0038*/ 	.byte	0x04, 0x17
        /*003a*/ 	.short	(.L_33 - .L_32)
.L_32:
        /*003c*/ 	.word	0x00000000
        /*0040*/ 	.short	0x0008
        /*0042*/ 	.short	0x0030
        /*0044*/ 	.byte	0x00, 0xf0, 0x11, 0x00


	//----- nvinfo : EIATTR_KPARAM_INFO
	.align		4
.L_33:
        /*0048*/ 	.byte	0x04, 0x17
        /*004a*/ 	.short	(.L_35 - .L_34)
.L_34:
        /*004c*/ 	.word	0x00000000
        /*0050*/ 	.short	0x0007
        /*0052*/ 	.short	0x002c
        /*0054*/ 	.byte	0x00, 0xf0, 0x11, 0x00


	//----- nvinfo : EIATTR_KPARAM_INFO
	.align		4
.L_35:
        /*0058*/ 	.byte	0x04, 0x17
        /*005a*/ 	.short	(.L_37 - .L_36)
.L_36:
        /*005c*/ 	.word	0x00000000
        /*0060*/ 	.short	0x0006
        /*0062*/ 	.short	0x0028
        /*0064*/ 	.byte	0x00, 0xf0, 0x11, 0x00


	//----- nvinfo : EIATTR_KPARAM_INFO
	.align		4
.L_37:
        /*0068*/ 	.byte	0x04, 0x17
        /*006a*/ 	.short	(.L_39 - .L_38)
.L_38:
        /*006c*/ 	.word	0x00000000
        /*0070*/ 	.short	0x0005
        /*0072*/ 	.short	0x0024
        /*0074*/ 	.byte	0x00, 0xf0, 0x11, 0x00


	//----- nvinfo : EIATTR_KPARAM_INFO
	.align		4
.L_39:
        /*0078*/ 	.byte	0x04, 0x17
        /*007a*/ 	.short	(.L_41 - .L_40)
.L_40:
        /*007c*/ 	.word	0x00000000
        /*0080*/ 	.short	0x0004
        /*0082*/ 	.short	0x0020
        /*0084*/ 	.byte	0x00, 0xf0, 0x11, 0x00


	//----- nvinfo : EIATTR_KPARAM_INFO
	.align		4
.L_41:
        /*0088*/ 	.byte	0x04, 0x17
        /*008a*/ 	.short	(.L_43 - .L_42)
.L_42:
        /*008c*/ 	.word	0x00000000
        /*0090*/ 	.short	0x0003
        /*0092*/ 	.short	0x0018
        /*0094*/ 	.byte	0x00, 0xf5, 0x21, 0x00


	//----- nvinfo : EIATTR_KPARAM_INFO
	.align		4
.L_43:
        /*0098*/ 	.byte	0x04, 0x17
        /*009a*/ 	.short	(.L_45 - .L_44)
.L_44:
        /*009c*/ 	.word	0x00000000
        /*00a0*/ 	.short	0x0002
        /*00a2*/ 	.short	0x0010
        /*00a4*/ 	.byte	0x00, 0xf5, 0x21, 0x00


	//----- nvinfo : EIATTR_KPARAM_INFO
	.align		4
.L_45:
        /*00a8*/ 	.byte	0x04, 0x17
        /*00aa*/ 	.short	(.L_47 - .L_46)
.L_46:
        /*00ac*/ 	.word	0x00000000
        /*00b0*/ 	.short	0x0001
        /*00b2*/ 	.short	0x0008
        /*00b4*/ 	.byte	0x00, 0xf5, 0x21, 0x00


	//----- nvinfo : EIATTR_KPARAM_INFO
	.align		4
.L_47:
        /*00b8*/ 	.byte	0x04, 0x17
        /*00ba*/ 	.short	(.L_49 - .L_48)
.L_48:
        /*00bc*/ 	.word	0x00000000
        /*00c0*/ 	.short	0x0000
        /*00c2*/ 	.short	0x0000
        /*00c4*/ 	.byte	0x00, 0xf5, 0x21, 0x00


	//----- nvinfo : EIATTR_SPARSE_MMA_MASK
	.align		4
.L_49:
        /*00c8*/ 	.byte	0x03, 0x50
        /*00ca*/ 	.short	0x0000


	//----- nvinfo : EIATTR_MAXREG_COUNT
	.align		4
        /*00cc*/ 	.byte	0x03, 0x1b
        /*00ce*/ 	.short	0x00ff


	//----- nvinfo : EIATTR_MERCURY_ISA_VERSION
	.align		4
        /*00d0*/ 	.byte	0x03, 0x5f
        /*00d2*/ 	.short	0x0101


	//----- nvinfo : EIATTR_VRC_CTA_INIT_COUNT
	.align		4
        /*00d4*/ 	.byte	0x02, 0x4a
	.zero		1
	.zero		1


	//----- nvinfo : EIATTR_EXIT_INSTR_OFFSETS
	.align		4
        /*00d8*/ 	.byte	0x04, 0x1c
        /*00da*/ 	.short	(.L_51 - .L_50)


	//   ....[0]....
.L_50:
        /*00dc*/ 	.word	0x000000c0


	//   ....[1]....
        /*00e0*/ 	.word	0x00000d10


	//----- nvinfo : EIATTR_CBANK_PARAM_SIZE
	.align		4
.L_51:
        /*00e4*/ 	.byte	0x03, 0x19
        /*00e6*/ 	.short	0x003d


	//----- nvinfo : EIATTR_PARAM_CBANK
	.align		4
        /*00e8*/ 	.byte	0x04, 0x0a
        /*00ea*/ 	.short	(.L_53 - .L_52)
	.align		4
.L_52:
        /*00ec*/ 	.word	index@(.nv.constant0._Z15convGroupKernelPdS_S_S_iiiiiiib)
        /*00f0*/ 	.short	0x0380
        /*00f2*/ 	.short	0x003d


	//----- nvinfo : EIATTR_SW_WAR
	.align		4
.L_53:
        /*00f4*/ 	.byte	0x04, 0x36
        /*00f6*/ 	.short	(.L_55 - .L_54)
.L_54:
        /*00f8*/ 	.word	0x00000008
.L_55:


//--------------------- .nv.info._Z16conv1GroupKernelPdS_S_S_iiiiiiib --------------------------
	.section	.nv.info._Z16conv1GroupKernelPdS_S_S_iiiiiiib,"",@"SHT_CUDA_INFO"
	.sectionflags	@""
	.align	4


	//----- nvinfo : EIATTR_CUDA_API_VERSION
	.align		4
        /*0000*/ 	.byte	0x04, 0x37
        /*0002*/ 	.short	(.L_57 - .L_56)
.L_56:
        /*0004*/ 	.word	0x00000082


	//----- nvinfo : EIATTR_KPARAM_INFO
	.align		4
.L_57:
        /*0008*/ 	.byte	0x04, 0x17
        /*000a*/ 	.short	(.L_59 - .L_58)
.L_58:
        /*000c*/ 	.word	0x00000000
        /*0010*/ 	.short	0x000b
        /*0012*/ 	.short	0x003c
        /*0014*/ 	.byte	0x00, 0xf0, 0x05, 0x00


	//----- nvinfo : EIATTR_KPARAM_INFO
	.align		4
.L_59:
        /*0018*/ 	.byte	0x04, 0x17
        /*001a*/ 	.short	(.L_61 - .L_60)
.L_60:
        /*001c*/ 	.word	0x00000000
        /*0020*/ 	.short	0x000a
        /*0022*/ 	.short	0x0038
        /*0024*/ 	.byte	0x00, 0xf0, 0x11, 0x00


	//----- nvinfo : EIATTR_KPARAM_INFO
	.align		4
.L_61:
        /*0028*/ 	.byte	0x04, 0x17
        /*002a*/ 	.short	(.L_63 - .L_62)
.L_62:
        /*002c*/ 	.word	0x00000000
        /*0030*/ 	.short	0x0009
        /*0032*/ 	.short	0x0034
        /*0034*/ 	.byte	0x00, 0xf0, 0x11, 0x00


	//----- nvinfo : EIATTR_KPARAM_INFO
	.align		4
.L_63:
        /*0038*/ 	.byte	0x04, 0x17
        /*003a*/ 	.short	(.L_65 - .L_64)
.L_64:
        /*003c*/ 	.word	0x00000000
        /*0040*/ 	.short	0x0008
        /*0042*/ 	.short	0x0030
        /*0044*/ 	.byte	0x00, 0xf0, 0x11, 0x00


	//----- nvinfo : EIATTR_KPARAM_INFO
	.align		4
.L_65:
        /*0048*/ 	.byte	0x04, 0x17
        /*004a*/ 	.short	(.L_67 - .L_66)
.L_66:
        /*004c*/ 	.word	0x00000000
        /*0050*/ 	.short	0x0007
        /*0052*/ 	.short	0x002c
        /*0054*/ 	.byte	0x00, 0xf0, 0x11, 0x00


	//----- nvinfo : EIATTR_KPARAM_INFO
	.align		4
.L_67:
        /*0058*/ 	.byte	0x04, 0x17
        /*005a*/ 	.short	(.L_69 - .L_68)
.L_68:
        /*005c*/ 	.word	0x00000000
        /*0060*/ 	.short	0x0006
        /*0062*/ 	.short	0x0028
        /*0064*/ 	.byte	0x00, 0xf0, 0x11, 0x00


	//----- nvinfo : EIATTR_KPARAM_INFO
	.align		4
.L_69:
        /*0068*/ 	.byte	0x04, 0x17
        /*006a*/ 	.short	(.L_71 - .L_70)
.L_70:
        /*006c*/ 	.word	0x00000000
        /*0070*/ 	.short	0x0005
        /*0072*/ 	.short	0x0024
        /*0074*/ 	.byte	0x00, 0xf0, 0x11, 0x00


	//----- nvinfo : EIATTR_KPARAM_INFO
	.align		4
.L_71:
        /*0078*/ 	.byte	0x04, 0x17
        /*007a*/ 	.short	(.L_73 - .L_72)
.L_72:
        /*007c*/ 	.word	0x00000000
        /*0080*/ 	.short	0x0004
        /*0082*/ 	.short	0x0020
        /*0084*/ 	.byte	0x00, 0xf0, 0x11, 0x00


	//----- nvinfo : EIATTR_KPARAM_INFO
	.align		4
.L_73:
        /*0088*/ 	.byte	0x04, 0x17
        /*008a*/ 	.short	(.L_75 - .L_74)
.L_74:
        /*008c*/ 	.word	0x00000000
        /*0090*/ 	.short	0x0003
        /*0092*/ 	.short	0x0018
        /*0094*/ 	.byte	0x00, 0xf5, 0x21, 0x00


	//----- nvinfo : EIATTR_KPARAM_INFO
	.align		4
.L_75:
        /*0098*/ 	.byte	0x04, 0x17
        /*009a*/ 	.short	(.L_77 - .L_76)
.L_76:
        /*009c*/ 	.word	0x00000000
        /*00a0*/ 	.short	0x0002
        /*00a2*/ 	.short	0x0010
        /*00a4*/ 	.byte	0x00, 0xf5, 0x21, 0x00


	//----- nvinfo : EIATTR_KPARAM_INFO
	.align		4
.L_77:
        /*00a8*/ 	.byte	0x04, 0x17
        /*00aa*/ 	.short	(.L_79 - .L_78)
.L_78:
        /*00ac*/ 	.word	0x00000000
        /*00b0*/ 	.short	0x0001
        /*00b2*/ 	.short	0x0008
        /*00b4*/ 	.byte	0x00, 0xf5, 0x21, 0x00


	//----- nvinfo : EIATTR_KPARAM_INFO
	.align		4
.L_79:
        /*00b8*/ 	.byte	0x04, 0x17
        /*00ba*/ 	.short	(.L_81 - .L_80)
.L_80:
        /*00bc*/ 	.word	0x00000000
        /*00c0*/ 	.short	0x0000
        /*00c2*/ 	.short	0x0000
        /*00c4*/ 	.byte	0x00, 0xf5, 0x21, 0x00


	//----- nvinfo : EIATTR_SPARSE_MMA_MASK
	.align		4
.L_81:
        /*00c8*/ 	.byte	0x03, 0x50
        /*00ca*/ 	.short	0x0000


	//----- nvinfo : EIATTR_MAXREG_COUNT
	.align		4
        /*00cc*/ 	.byte	0x03, 0x1b
        /*00ce*/ 	.short	0x00ff


	//----- nvinfo : EIATTR_MERCURY_ISA_VERSION
	.align		4
        /*00d0*/ 	.byte	0x03, 0x5f
        /*00d2*/ 	.short	0x0101


	//----- nvinfo : EIATTR_VRC_CTA_INIT_COUNT
	.align		4
        /*00d4*/ 	.byte	0x02, 0x4a
	.zero		1
	.zero		1


	//----- nvinfo : EIATTR_EXIT_INSTR_OFFSETS
	.align		4
        /*00d8*/ 	.byte	0x04, 0x1c
        /*00da*/ 	.short	(.L_83 - .L_82)


	//   ....[0]....
.L_82:
        /*00dc*/ 	.word	0x000000c0


	//   ....[1]....
        /*00e0*/ 	.word	0x00000300


	//----- nvinfo : EIATTR_CBANK_PARAM_SIZE
	.align		4
.L_83:
        /*00e4*/ 	.byte	0x03, 0x19
        /*00e6*/ 	.short	0x003d


	//----- nvinfo : EIATTR_PARAM_CBANK
	.align		4
        /*00e8*/ 	.byte	0x04, 0x0a
        /*00ea*/ 	.short	(.L_85 - .L_84)
	.align		4
.L_84:
        /*00ec*/ 	.word	index@(.nv.constant0._Z16conv1GroupKernelPdS_S_S_iiiiiiib)
        /*00f0*/ 	.short	0x0380
        /*00f2*/ 	.short	0x003d


	//----- nvinfo : EIATTR_SW_WAR
	.align		4
.L_85:
        /*00f4*/ 	.byte	0x04, 0x36
        /*00f6*/ 	.short	(.L_87 - .L_86)
.L_86:
        /*00f8*/ 	.word	0x00000008
.L_87:


//--------------------- .nv.info._Z10convKernelPdS_S_S_iiiiiiib --------------------------
	.section	.nv.info._Z10convKernelPdS_S_S_iiiiiiib,"",@"SHT_CUDA_INFO"
	.sectionflags	@""
	.align	4


	//----- nvinfo : EIATTR_CUDA_API_VERSION
	.align		4
        /*0000*/ 	.byte	0x04, 0x37
        /*0002*/ 	.short	(.L_89 - .L_88)
.L_88:
        /*0004*/ 	.word	0x00000082


	//----- nvinfo : EIATTR_KPARAM_INFO
	.align		4
.L_89:
        /*0008*/ 	.byte	0x04, 0x17
        /*000a*/ 	.short	(.L_91 - .L_90)
.L_90:
        /*000c*/ 	.word	0x00000000
        /*0010*/ 	.short	0x000b
        /*0012*/ 	.short	0x003c
        /*0014*/ 	.byte	0x00, 0xf0, 0x05, 0x00


	//----- nvinfo : EIATTR_KPARAM_INFO
	.align		4
.L_91:
        /*0018*/ 	.byte	0x04, 0x17
        /*001a*/ 	.short	(.L_93 - .L_92)
.L_92:
        /*001c*/ 	.word	0x00000000
        /*0020*/ 	.short	0x000a
        /*0022*/ 	.short	0x0038
        /*0024*/ 	.byte	0x00, 0xf0, 0x11, 0x00


	//----- nvinfo : EIATTR_KPARAM_INFO
	.align		4
.L_93:
        /*0028*/ 	.byte	0x04, 0x17
        /*002a*/ 	.short	(.L_95 - .L_94)
.L_94:
        /*002c*/ 	.word	0x00000000
        /*0030*/ 	.short	0x0009
        /*0032*/ 	.short	0x0034
        /*0034*/ 	.byte	0x00, 0xf0, 0x11, 0x00


	//----- nvinfo : EIATTR_KPARAM_INFO
	.align		4
.L_95:
        /*0038*/ 	.byte	0x04, 0x17
        /*003a*/ 	.short	(.L_97 - .L_96)
.L_96:
        /*003c*/ 	.word	0x00000000
        /*0040*/ 	.short	0x0008
        /*0042*/ 	.short	0x0030
        /*0044*/ 	.byte	0x00, 0xf0, 0x11, 0x00


	//----- nvinfo : EIATTR_KPARAM_INFO
	.align		4
.L_97:
        /*0048*/ 	.byte	0x04, 0x17
        /*004a*/ 	.short	(.L_99 - .L_98)
.L_98:
        /*004c*/ 	.word	0x00000000
        /*0050*/ 	.short	0x0007
        /*0052*/ 	.short	0x002c
        /*0054*/ 	.byte	0x00, 0xf0, 0x11, 0x00


	//----- nvinfo : EIATTR_KPARAM_INFO
	.align		4
.L_99:
        /*0058*/ 	.byte	0x04, 0x17
        /*005a*/ 	.short	(.L_101 - .L_100)
.L_100:
        /*005c*/ 	.word	0x00000000
        /*0060*/ 	.short	0x0006
        /*0062*/ 	.short	0x0028
        /*0064*/ 	.byte	0x00, 0xf0, 0x11, 0x00


	//----- nvinfo : EIATTR_KPARAM_INFO
	.align		4
.L_101:
        /*0068*/ 	.byte	0x04, 0x17
        /*006a*/ 	.short	(.L_103 - .L_102)
.L_102:
        /*006c*/ 	.word	0x00000000
        /*0070*/ 	.short	0x0005
        /*0072*/ 	.short	0x0024
        /*0074*/ 	.byte	0x00, 0xf0, 0x11, 0x00


	//----- nvinfo : EIATTR_KPARAM_INFO
	.align		4
.L_103:
        /*0078*/ 	.byte	0x04, 0x17
        /*007a*/ 	.short	(.L_105 - .L_104)
.L_104:
        /*007c*/ 	.word	0x00000000
        /*0080*/ 	.short	0x0004
        /*0082*/ 	.short	0x0020
        /*0084*/ 	.byte	0x00, 0xf0, 0x11, 0x00


	//----- nvinfo : EIATTR_KPARAM_INFO
	.align		4
.L_105:
        /*0088*/ 	.byte	0x04, 0x17
        /*008a*/ 	.short	(.L_107 - .L_106)
.L_106:
        /*008c*/ 	.word	0x00000000
        /*0090*/ 	.short	0x0003
        /*0092*/ 	.short	0x0018
        /*0094*/ 	.byte	0x00, 0xf5, 0x21, 0x00


	//----- nvinfo : EIATTR_KPARAM_INFO
	.align		4
.L_107:
        /*0098*/ 	.byte	0x04, 0x17
        /*009a*/ 	.short	(.L_109 - .L_108)
.L_108:
        /*009c*/ 	.word	0x00000000
        /*00a0*/ 	.short	0x0002
        /*00a2*/ 	.short	0x0010
        /*00a4*/ 	.byte	0x00, 0xf5, 0x21, 0x00


	//----- nvinfo : EIATTR_KPARAM_INFO
	.align		4
.L_109:
        /*00a8*/ 	.byte	0x04, 0x17
        /*00aa*/ 	.short	(.L_111 - .L_110)
.L_110:
        /*00ac*/ 	.word	0x00000000
        /*00b0*/ 	.short	0x0001
        /*00b2*/ 	.short	0x0008
        /*00b4*/ 	.byte	0x00, 0xf5, 0x21, 0x00


	//----- nvinfo : EIATTR_KPARAM_INFO
	.align		4
.L_111:
        /*00b8*/ 	.byte	0x04, 0x17
        /*00ba*/ 	.short	(.L_113 - .L_112)
.L_112:
        /*00bc*/ 	.word	0x00000000
        /*00c0*/ 	.short	0x0000
        /*00c2*/ 	.short	0x0000
        /*00c4*/ 	.byte	0x00, 0xf5, 0x21, 0x00


	//----- nvinfo : EIATTR_SPARSE_MMA_MASK
	.align		4
.L_113:
        /*00c8*/ 	.byte	0x03, 0x50
        /*00ca*/ 	.short	0x0000


	//----- nvinfo : EIATTR_MAXREG_COUNT
	.align		4
        /*00cc*/ 	.byte	0x03, 0x1b
        /*00ce*/ 	.short	0x00ff


	//----- nvinfo : EIATTR_MERCURY_ISA_VERSION
	.align		4
        /*00d0*/ 	.byte	0x03, 0x5f
        /*00d2*/ 	.short	0x0101


	//----- nvinfo : EIATTR_VRC_CTA_INIT_COUNT
	.align		4
        /*00d4*/ 	.byte	0x02, 0x4a
	.zero		1
	.zero		1


	//----- nvinfo : EIATTR_EXIT_INSTR_OFFSETS
	.align		4
        /*00d8*/ 	.byte	0x04, 0x1c
        /*00da*/ 	.short	(.L_115 - .L_114)


	//   ....[0]....
.L_114:
        /*00dc*/ 	.word	0x000000c0


	//   ....[1]....
        /*00e0*/ 	.word	0x00000e40


	//----- nvinfo : EIATTR_CBANK_PARAM_SIZE
	.align		4
.L_115:
        /*00e4*/ 	.byte	0x03, 0x19
        /*00e6*/ 	.short	0x003d


	//----- nvinfo : EIATTR_PARAM_CBANK
	.align		4
        /*00e8*/ 	.byte	0x04, 0x0a
        /*00ea*/ 	.short	(.L_117 - .L_116)
	.align		4
.L_116:
        /*00ec*/ 	.word	index@(.nv.constant0._Z10convKernelPdS_S_S_iiiiiiib)
        /*00f0*/ 	.short	0x0380
        /*00f2*/ 	.short	0x003d


	//----- nvinfo : EIATTR_SW_WAR
	.align		4
.L_117:
        /*00f4*/ 	.byte	0x04, 0x36
        /*00f6*/ 	.short	(.L_119 - .L_118)
.L_118:
        /*00f8*/ 	.word	0x00000008
.L_119:


//--------------------- .nv.info._Z11conv1KernelPdS_S_S_iiiiiiib --------------------------
	.section	.nv.info._Z11conv1KernelPdS_S_S_iiiiiiib,"",@"SHT_CUDA_INFO"
	.sectionflags	@""
	.align	4


	//----- nvinfo : EIATTR_CUDA_API_VERSION
	.align		4
        /*0000*/ 	.byte	0x04, 0x37
        /*0002*/ 	.short	(.L_121 - .L_120)
.L_120:
        /*0004*/ 	.word	0x00000082


	//----- nvinfo : EIATTR_KPARAM_INFO
	.align		4
.L_121:
        /*0008*/ 	.byte	0x04, 0x17
        /*000a*/ 	.short	(.L_123 - .L_122)
.L_122:
        /*000c*/ 	.word	0x00000000
        /*0010*/ 	.short	0x000b
        /*0012*/ 	.short	0x003c
        /*0014*/ 	.byte	0x00, 0xf0, 0x05, 0x00


	//----- nvinfo : EIATTR_KPARAM_INFO
	.align		4
.L_123:
        /*0018*/ 	.byte	0x04, 0x17
        /*001a*/ 	.short	(.L_125 - .L_124)
.L_124:
        /*001c*/ 	.word	0x00000000
        /*0020*/ 	.short	0x000a
        /*0022*/ 	.short	0x0038
        /*0024*/ 	.byte	0x00, 0xf0, 0x11, 0x00


	//----- nvinfo : EIATTR_KPARAM_INFO
	.align		4
.L_125:
        /*0028*/ 	.byte	0x04, 0x17
        /*002a*/ 	.short	(.L_127 - .L_126)
.L_126:
        /*002c*/ 	.word	0x00000000
        /*0030*/ 	.short	0x0009
        /*0032*/ 	.short	0x0034
        /*0034*/ 	.byte	0x00, 0xf0, 0x11, 0x00


	//----- nvinfo : EIATTR_KPARAM_INFO
	.align		4
.L_127:
        /*0038*/ 	.byte	0x04, 0x17
        /*003a*/ 	.short	(.L_129 - .L_128)
.L_128:
        /*003c*/ 	.word	0x00000000
        /*0040*/ 	.short	0x0008
        /*0042*/ 	.short	0x0030
        /*0044*/ 	.byte	0x00, 0xf0, 0x11, 0x00


	//----- nvinfo : EIATTR_KPARAM_INFO
	.align		4
.L_129:
        /*0048*/ 	.byte	0x04, 0x17
        /*004a*/ 	.short	(.L_131 - .L_130)
.L_130:
        /*004c*/ 	.word	0x00000000
        /*0050*/ 	.short	0x0007
        /*0052*/ 	.short	0x002c
        /*0054*/ 	.byte	0x00, 0xf0, 0x11, 0x00


	//----- nvinfo : EIATTR_KPARAM_INFO
	.align		4
.L_131:
        /*0058*/ 	.byte	0x04, 0x17
        /*005a*/ 	.short	(.L_133 - .L_132)
.L_132:
        /*005c*/ 	.word	0x00000000
        /*0060*/ 	.short	0x0006
        /*0062*/ 	.short	0x0028
        /*0064*/ 	.byte	0x00, 0xf0, 0x11, 0x00


	//----- nvinfo : EIATTR_KPARAM_INFO
	.align		4
.L_133:
        /*0068*/ 	.byte	0x04, 0x17
        /*006a*/ 	.short	(.L_135 - .L_134)
.L_134:
        /*006c*/ 	.word	0x00000000
        /*0070*/ 	.short	0x0005
        /*0072*/ 	.short	0x0024
        /*0074*/ 	.byte	0x00, 0xf0, 0x11, 0x00


	//----- nvinfo : EIATTR_KPARAM_INFO
	.align		4
.L_135:
        /*0078*/ 	.byte	0x04, 0x17
        /*007a*/ 	.short	(.L_137 - .L_136)
.L_136:
        /*007c*/ 	.word	0x00000000
        /*0080*/ 	.short	0x0004
        /*0082*/ 	.short	0x0020
        /*0084*/ 	.byte	0x00, 0xf0, 0x11, 0x00


	//----- nvinfo : EIATTR_KPARAM_INFO
	.align		4
.L_137:
        /*0088*/ 	.byte	0x04, 0x17
        /*008a*/ 	.short	(.L_139 - .L_138)
.L_138:
        /*008c*/ 	.word	0x00000000
        /*0090*/ 	.short	0x0003
        /*0092*/ 	.short	0x0018
        /*0094*/ 	.byte	0x00, 0xf5, 0x21, 0x00


	//----- nvinfo : EIATTR_KPARAM_INFO
	.align		4
.L_139:
        /*0098*/ 	.byte	0x04, 0x17
        /*009a*/ 	.short	(.L_141 - .L_140)
.L_140:
        /*009c*/ 	.word	0x00000000
        /*00a0*/ 	.short	0x0002
        /*00a2*/ 	.short	0x0010
        /*00a4*/ 	.byte	0x00, 0xf5, 0x21, 0x00


	//----- nvinfo : EIATTR_KPARAM_INFO
	.align		4
.L_141:
        /*00a8*/ 	.byte	0x04, 0x17
        /*00aa*/ 	.short	(.L_143 - .L_142)
.L_142:
        /*00ac*/ 	.word	0x00000000
        /*00b0*/ 	.short	0x0001
        /*00b2*/ 	.short	0x0008
        /*00b4*/ 	.byte	0x00, 0xf5, 0x21, 0x00


	//----- nvinfo : EIATTR_KPARAM_INFO
	.align		4
.L_143:
        /*00b8*/ 	.byte	0x04, 0x17
        /*00ba*/ 	.short	(.L_145 - .L_144)
.L_144:
        /*00bc*/ 	.word	0x00000000
        /*00c0*/ 	.short	0x0000
        /*00c2*/ 	.short	0x0000
        /*00c4*/ 	.byte	0x00, 0xf5, 0x21, 0x00


	//----- nvinfo : EIATTR_SPARSE_MMA_MASK
	.align		4
.L_145:
        /*00c8*/ 	.byte	0x03, 0x50
        /*00ca*/ 	.short	0x0000


	//----- nvinfo : EIATTR_MAXREG_COUNT
	.align		4
        /*00cc*/ 	.byte	0x03, 0x1b
        /*00ce*/ 	.short	0x00ff


	//----- nvinfo : EIATTR_MERCURY_ISA_VERSION
	.align		4
        /*00d0*/ 	.byte	0x03, 0x5f
        /*00d2*/ 	.short	0x0101


	//----- nvinfo : EIATTR_VRC_CTA_INIT_COUNT
	.align		4
        /*00d4*/ 	.byte	0x02, 0x4a
	.zero		1
	.zero		1


	//----- nvinfo : EIATTR_EXIT_INSTR_OFFSETS
	.align		4
        /*00d8*/ 	.byte	0x04, 0x1c
        /*00da*/ 	.short	(.L_147 - .L_146)


	//   ....[0]....
.L_146:
        /*00dc*/ 	.word	0x000000d0


	//   ....[1]....
        /*00e0*/ 	.word	0x00000cb0


	//----- nvinfo : EIATTR_CBANK_PARAM_SIZE
	.align		4
.L_147:
        /*00e4*/ 	.byte	0x03, 0x19
        /*00e6*/ 	.short	0x003d


	//----- nvinfo : EIATTR_PARAM_CBANK
	.align		4
        /*00e8*/ 	.byte	0x04, 0x0a
        /*00ea*/ 	.short	(.L_149 - .L_148)
	.align		4
.L_148:
        /*00ec*/ 	.word	index@(.nv.constant0._Z11conv1KernelPdS_S_S_iiiiiiib)
        /*00f0*/ 	.short	0x0380
        /*00f2*/ 	.short	0x003d


	//----- nvinfo : EIATTR_SW_WAR
	.align		4
.L_149:
        /*00f4*/ 	.byte	0x04, 0x36
        /*00f6*/ 	.short	(.L_151 - .L_150)
.L_150:
        /*00f8*/ 	.word	0x00000008
.L_151:


//--------------------- .nv.callgraph             --------------------------
	.section	.nv.callgraph,"",@"SHT_CUDA_CALLGRAPH"
	.align	4
	.sectionentsize	8
	.align		4
        /*0000*/ 	.word	0x00000000
	.align		4
        /*0004*/ 	.word	0xffffffff
	.align		4
        /*0008*/ 	.word	0x00000000
	.align		4
        /*000c*/ 	.word	0xfffffffe
	.align		4
        /*0010*/ 	.word	0x00000000
	.align		4
        /*0014*/ 	.word	0xfffffffd
	.align		4
        /*0018*/ 	.word	0x00000000
	.align		4
        /*001c*/ 	.word	0xfffffffc


//--------------------- .text._Z15convGroupKernelPdS_S_S_iiiiiiib --------------------------
	.section	.text._Z15convGroupKernelPdS_S_S_iiiiiiib,"ax",@progbits
	.align	128
        .global         _Z15convGroupKernelPdS_S_S_iiiiiiib
        .type           _Z15convGroupKernelPdS_S_S_iiiiiiib,@function
        .size           _Z15convGroupKernelPdS_S_S_iiiiiiib,(.L_x_28 - _Z15convGroupKernelPdS_S_S_iiiiiiib)
        .other          _Z15convGroupKernelPdS_S_S_iiiiiiib,@"STO_CUDA_ENTRY STV_DEFAULT"
_Z15convGroupKernelPdS_S_S_iiiiiiib:
.text._Z15convGroupKernelPdS_S_S_iiiiiiib:
[----:B------:R-:W-:Y:S01]  /*0000*/  LDC R1, c[0x0][0x37c] ;  /* 0x0000df00ff017b82 */ /* 0x000fe20000000800 */
[----:B------:R-:W0:Y:S07]  /*0010*/  S2R R3, SR_TID.X ;  /* 0x0000000000037919 */ /* 0x000e2e0000002100 */
[----:B------:R-:W0:Y:S01]  /*0020*/  S2UR UR4, SR_CTAID.X ;  /* 0x00000000000479c3 */ /* 0x000e220000002500 */
[----:B------:R-:W1:Y:S01]  /*0030*/  LDCU UR6, c[0x0][0x3b4] ;  /* 0x00007680ff0677ac */ /* 0x000e620008000800 */
[----:B------:R-:W2:Y:S06]  /*0040*/  S2R R5, SR_TID.Y ;  /* 0x0000000000057919 */ /* 0x000eac0000002200 */
[----:B------:R-:W0:Y:S08]  /*0050*/  LDC R0, c[0x0][0x360] ;  /* 0x0000d800ff007b82 */ /* 0x000e300000000800 */
[----:B------:R-:W2:Y:S08]  /*0060*/  S2UR UR5, SR_CTAID.Y ;  /* 0x00000000000579c3 */ /* 0x000eb00000002600 */
[----:B------:R-:W2:Y:S01]  /*0070*/  LDC R2, c[0x0][0x364] ;  /* 0x0000d900ff027b82 */ /* 0x000ea20000000800 */
[----:B0-----:R-:W-:-:S02]  /*0080*/  IMAD R0, R0, UR4, R3 ;  /* 0x0000000400007c24 */ /* 0x001fc4000f8e0203 */
[----:B--2---:R-:W-:-:S05]  /*0090*/  IMAD R3, R2, UR5, R5 ;  /* 0x0000000502037c24 */ /* 0x004fca000f8e0205 */
[----:B------:R-:W-:-:S04]  /*00a0*/  VIMNMX R2, PT, PT, R0, R3, !PT ;  /* 0x0000000300027248 */ /* 0x000fc80007fe0100 */
[----:B-1----:R-:W-:-:S13]  /*00b0*/  ISETP.GE.AND P0, PT, R2, UR6, PT ;  /* 0x0000000602007c0c */ /* 0x002fda000bf06270 */
[----:B------:R-:W-:Y:S05]  /*00c0*/  @P0 EXIT ;  /* 0x000000000000094d */ /* 0x000fea0003800000 */
[----:B------:R-:W0:Y:S01]  /*00d0*/  LDC R22, c[0x0][0x3a0] ;  /* 0x0000e800ff167b82 */ /* 0x000e220000000800 */
[----:B------:R-:W1:Y:S01]  /*00e0*/  S2R R2, SR_CTAID.Z ;  /* 0x0000000000027919 */ /* 0x000e620000002700 */
[----:B------:R-:W2:Y:S01]  /*00f0*/  LDCU.64 UR6, c[0x0][0x358] ;  /* 0x00006b00ff0677ac */ /* 0x000ea20008000a00 */
[----:B------:R-:W-:Y:S02]  /*0100*/  CS2R R18, SRZ ;  /* 0x0000000000127805 */ /* 0x000fe4000001ff00 */
[----:B0-----:R-:W-:-:S13]  /*0110*/  ISETP.GE.AND P0, PT, R22, 0x1, PT ;  /* 0x000000011600780c */ /* 0x001fda0003f06270 */
[----:B-12---:R-:W-:Y:S05]  /*0120*/  @!P0 BRA `(.L_x_0) ;  /* 0x0000000800948947 */ /* 0x006fea0003800000 */
[----:B------:R-:W0:Y:S01]  /*0130*/  LDCU UR4, c[0x0][0x3a8] ;  /* 0x00007500ff0477ac */ /* 0x000e220008000800 */
[C---:B------:R-:W-:Y:S02]  /*0140*/  LOP3.LUT R7, R22.reuse, 0x7ffffff0, RZ, 0xc0, !PT ;  /* 0x7ffffff016077812 */ /* 0x040fe400078ec0ff */
[----:B------:R-:W-:Y:S02]  /*0150*/  CS2R R18, SRZ ;  /* 0x0000000000127805 */ /* 0x000fe4000001ff00 */
[C---:B------:R-:W-:Y:S01]  /*0160*/  LOP3.LUT R5, R22.reuse, 0xf, RZ, 0xc0, !PT ;  /* 0x0000000f16057812 */ /* 0x040fe200078ec0ff */
[----:B------:R-:W1:Y:S01]  /*0170*/  LDCU UR5, c[0x0][0x3b0] ;  /* 0x00007600ff0577ac */ /* 0x000e620008000800 */
[C---:B------:R-:W-:Y:S01]  /*0180*/  LOP3.LUT R6, R22.reuse, 0x7, RZ, 0xc0, !PT ;  /* 0x0000000716067812 */ /* 0x040fe200078ec0ff */
[----:B------:R-:W-:Y:S01]  /*0190*/  IMAD.MOV R24, RZ, RZ, -R7 ;  /* 0x000000ffff187224 */ /* 0x000fe200078e0a07 */
[----:B------:R-:W-:Y:S01]  /*01a0*/  LOP3.LUT R22, R22, 0x3, RZ, 0xc0, !PT ;  /* 0x0000000316167812 */ /* 0x000fe200078ec0ff */
[----:B0-----:R-:W-:Y:S01]  /*01b0*/  IMAD R25, R2, UR4, RZ ;  /* 0x0000000402197c24 */ /* 0x001fe2000f8e02ff */
[----:B------:R-:W-:Y:S01]  /*01c0*/  UMOV UR4, URZ ;  /* 0x000000ff00047c82 */ /* 0x000fe20008000000 */
[----:B-1----:R-:W-:-:S02]  /*01d0*/  IMAD R23, R3, UR5, RZ ;  /* 0x0000000503177c24 */ /* 0x002fc4000f8e02ff */
[----:B------:R-:W-:-:S07]  /*01e0*/  IMAD R25, R0, UR5, R25 ;  /* 0x0000000500197c24 */ /* 0x000fce000f8e0219 */
.L_x_6:
[----:B------:R-:W0:Y:S01]  /*01f0*/  LDC R9, c[0x0][0x3a0] ;  /* 0x0000e800ff097b82 */ /* 0x000e220000000800 */
[----:B------:R-:W1:Y:S01]  /*0200*/  LDCU UR5, c[0x0][0x3a8] ;  /* 0x00007500ff0577ac */ /* 0x000e620008000800 */
[----:B------:R-:W-:Y:S02]  /*0210*/  VIADD R8, R25, UR4 ;  /* 0x0000000419087c36 */ /* 0x000fe40008000000 */
[----:B------:R-:W-:Y:S02]  /*0220*/  HFMA2 R4, -RZ, RZ, 0, 0 ;  /* 0x00000000ff047431 */ /* 0x000fe400000001ff */
[----:B-1----:R-:W-:Y:S01]  /*0230*/  IMAD R27, R8, UR5, R23 ;  /* 0x00000005081b7c24 */ /* 0x002fe2000f8e0217 */
[----:B0-----:R-:W-:Y:S01]  /*0240*/  ISETP.GE.U32.AND P1, PT, R9, 0x10, PT ;  /* 0x000000100900780c */ /* 0x001fe20003f26070 */
[----:B------:R-:W-:Y:S01]  /*0250*/  IMAD R26, R2, R9, UR4 ;  /* 0x00000004021a7e24 */ /* 0x000fe2000f8e0209 */
[----:B------:R-:W-:-:S03]  /*0260*/  UIADD3 UR4, UPT, UPT, UR4, 0x1, URZ ;  /* 0x0000000104047890 */ /* 0x000fc6000fffe0ff */
[----:B------:R-:W-:-:S03]  /*0270*/  IMAD R26, R26, R9, RZ ;  /* 0x000000091a1a7224 */ /* 0x000fc600078e02ff */
[----:B------:R-:W-:-:S05]  /*0280*/  ISETP.NE.AND P0, PT, R9, UR4, PT ;  /* 0x0000000409007c0c */ /* 0x000fca000bf05270 */
[----:B------:R-:W-:Y:S08]  /*0290*/  @!P1 BRA `(.L_x_1) ;  /* 0x0000000000f49947 */ /* 0x000ff00003800000 */
[----:B------:R-:W-:Y:S01]  /*02a0*/  IMAD.MOV.U32 R29, RZ, RZ, R26 ;  /* 0x000000ffff1d7224 */ /* 0x000fe200078e001a */
[----:B------:R-:W-:Y:S01]  /*02b0*/  MOV R4, R27 ;  /* 0x0000001b00047202 */ /* 0x000fe20000000f00 */
[----:B------:R-:W-:-:S07]  /*02c0*/  IMAD.MOV.U32 R28, RZ, RZ, R24 ;  /* 0x000000ffff1c7224 */ /* 0x000fce00078e0018 */
.L_x_2:
[----:B------:R-:W0:Y:S08]  /*02d0*/  LDC.64 R8, c[0x0][0x380] ;  /* 0x0000e000ff087b82 */ /* 0x000e300000000a00 */
[----:B------:R-:W1:Y:S01]  /*02e0*/  LDC.64 R10, c[0x0][0x388] ;  /* 0x0000e200ff0a7b82 */ /* 0x000e620000000a00 */
[----:B0-----:R-:W-:-:S05]  /*02f0*/  IMAD.WIDE R8, R4, 0x8, R8 ;  /* 0x0000000804087825 */ /* 0x001fca00078e0208 */
[----:B------:R-:W2:Y:S01]  /*0300*/  LDG.E.64 R16, desc[UR6][R8.64] ;  /* 0x0000000608107981 */ /* 0x000ea2000c1e1b00 */
[----:B-1----:R-:W-:-:S03]  /*0310*/  IMAD.WIDE R10, R29, 0x8, R10 ;  /* 0x000000081d0a7825 */ /* 0x002fc600078e020a */
[----:B------:R-:W3:Y:S04]  /*0320*/  LDG.E.64 R12, desc[UR6][R8.64+0x8] ;  /* 0x00000806080c7981 */ /* 0x000ee8000c1e1b00 */
[----:B------:R-:W2:Y:S04]  /*0330*/  LDG.E.64 R14, desc[UR6][R10.64] ;  /* 0x000000060a0e7981 */ /* 0x000ea8000c1e1b00 */
[----:B------:R-:W3:Y:S01]  /*0340*/  LDG.E.64 R20, desc[UR6][R10.64+0x8] ;  /* 0x000008060a147981 */ /* 0x000ee2000c1e1b00 */
[----:B--2---:R-:W-:-:S03]  /*0350*/  DFMA R14, R16, R14, R18 ;  /* 0x0000000e100e722b */ /* 0x004fc60000000012 */
[----:B------:R-:W2:Y:S04]  /*0360*/  LDG.E.64 R16, desc[UR6][R8.64+0x10] ;  /* 0x0000100608107981 */ /* 0x000ea8000c1e1b00 */
[----:B------:R-:W4:Y:S01]  /*0370*/  LDG.E.64 R18, desc[UR6][R10.64+0x18] ;  /* 0x000018060a127981 */ /* 0x000f22000c1e1b00 */
[----:B---3--:R-:W-:-:S03]  /*0380*/  DFMA R20, R12, R20, R14 ;  /* 0x000000140c14722b */ /* 0x008fc6000000000e */
[----:B------:R-:W2:Y:S04]  /*0390*/  LDG.E.64 R14, desc[UR6][R10.64+0x10] ;  /* 0x000010060a0e7981 */ /* 0x000ea8000c1e1b00 */
[----:B------:R-:W4:Y:S01]  /*03a0*/  LDG.E.64 R12, desc[UR6][R8.64+0x18] ;  /* 0x00001806080c7981 */ /* 0x000f22000c1e1b00 */
[----:B--2---:R-:W-:-:S03]  /*03b0*/  DFMA R14, R16, R14, R20 ;  /* 0x0000000e100e722b */ /* 0x004fc60000000014 */
[----:B------:R-:W2:Y:S04]  /*03c0*/  LDG.E.64 R16, desc[UR6][R8.64+0x20] ;  /* 0x0000200608107981 */ /* 0x000ea8000c1e1b00 */
[----:B------:R-:W3:Y:S01]  /*03d0*/  LDG.E.64 R20, desc[UR6][R10.64+0x28] ;  /* 0x000028060a147981 */ /* 0x000ee2000c1e1b00 */
[----:B----4-:R-:W-:-:S03]  /*03e0*/  DFMA R18, R12, R18, R14 ;  /* 0x000000120c12722b */ /* 0x010fc6000000000e */
        /* <DEDUP_REMOVED lines=16> */
[----:B------:R-:W2:Y:S01]  /*04f0*/  LDG.E.64 R16, desc[UR6][R10.64+0x50] ;  /* 0x000050060a107981 */ /* 0x000ea2000c1e1b00 */
[----:B---3--:R-:W-:-:S03]  /*0500*/  DFMA R20, R12, R20, R14 ;  /* 0x000000140c14722b */ /* 0x008fc6000000000e */
[----:B------:R-:W3:Y:S04]  /*0510*/  LDG.E.64 R14, desc[UR6][R8.64+0x58] ;  /* 0x00005806080e7981 */ /* 0x000ee8000c1e1b00 */
[----:B------:R-:W3:Y:S01]  /*0520*/  LDG.E.64 R12, desc[UR6][R10.64+0x58] ;  /* 0x000058060a0c7981 */ /* 0x000ee2000c1e1b00 */
[----:B--2---:R-:W-:-:S03]  /*0530*/  DFMA R16, R18, R16, R20 ;  /* 0x000000101210722b */ /* 0x004fc60000000014 */
[----:B------:R-:W2:Y:S04]  /*0540*/  LDG.E.64 R18, desc[UR6][R8.64+0x68] ;  /* 0x0000680608127981 */ /* 0x000ea8000c1e1b00 */
[----:B------:R-:W2:Y:S01]  /*0550*/  LDG.E.64 R20, desc[UR6][R10.64+0x68] ;  /* 0x000068060a147981 */ /* 0x000ea2000c1e1b00 */
[----:B---3--:R-:W-:-:S03]  /*0560*/  DFMA R12, R14, R12, R16 ;  /* 0x0000000c0e0c722b */ /* 0x008fc60000000010 */
[----:B------:R-:W3:Y:S04]  /*0570*/  LDG.E.64 R14, desc[UR6][R8.64+0x60] ;  /* 0x00006006080e7981 */ /* 0x000ee8000c1e1b00 */
[----:B------:R-:W3:Y:S02]  /*0580*/  LDG.E.64 R16, desc[UR6][R10.64+0x60] ;  /* 0x000060060a107981 */ /* 0x000ee4000c1e1b00 */
[----:B---3--:R-:W-:Y:S02]  /*0590*/  DFMA R12, R14, R16, R12 ;  /* 0x000000100e0c722b */ /* 0x008fe4000000000c */
[----:B------:R-:W3:Y:S04]  /*05a0*/  LDG.E.64 R14, desc[UR6][R8.64+0x70] ;  /* 0x00007006080e7981 */ /* 0x000ee8000c1e1b00 */
[----:B------:R-:W4:Y:S02]  /*05b0*/  LDG.E.64 R16, desc[UR6][R8.64+0x78] ;  /* 0x0000780608107981 */ /* 0x000f24000c1e1b00 */
[----:B--2---:R-:W-:-:S02]  /*05c0*/  DFMA R18, R18, R20, R12 ;  /* 0x000000141212722b */ /* 0x004fc4000000000c */
[----:B------:R-:W3:Y:S04]  /*05d0*/  LDG.E.64 R12, desc[UR6][R10.64+0x70] ;  /* 0x000070060a0c7981 */ /* 0x000ee8000c1e1b00 */
[----:B------:R-:W4:Y:S01]  /*05e0*/  LDG.E.64 R20, desc[UR6][R10.64+0x78] ;  /* 0x000078060a147981 */ /* 0x000f22000c1e1b00 */
[----:B------:R-:W-:-:S04]  /*05f0*/  IADD3 R28, PT, PT, R28, 0x10, RZ ;  /* 0x000000101c1c7810 */ /* 0x000fc80007ffe0ff */
[----:B------:R-:W-:Y:S01]  /*0600*/  ISETP.NE.AND P1, PT, R28, RZ, PT ;  /* 0x000000ff1c00720c */ /* 0x000fe20003f25270 */
[----:B------:R-:W-:Y:S01]  /*0610*/  VIADD R4, R4, 0x10 ;  /* 0x0000001004047836 */ /* 0x000fe20000000000 */
[----:B------:R-:W-:Y:S01]  /*0620*/  IADD3 R29, PT, PT, R29, 0x10, RZ ;  /* 0x000000101d1d7810 */ /* 0x000fe20007ffe0ff */
[----:B---3--:R-:W-:-:S08]  /*0630*/  DFMA R18, R14, R12, R18 ;  /* 0x0000000c0e12722b */ /* 0x008fd00000000012 */
[----:B----4-:R-:W-:Y:S02]  /*0640*/  DFMA R18, R16, R20, R18 ;  /* 0x000000141012722b */ /* 0x010fe40000000012 */
[----:B------:R-:W-:Y:S09]  /*0650*/  @P1 BRA `(.L_x_2) ;  /* 0xfffffffc001c1947 */ /* 0x000ff2000383ffff */
[----:B------:R-:W-:-:S07]  /*0660*/  IMAD.MOV.U32 R4, RZ, RZ, R7 ;  /* 0x000000ffff047224 */ /* 0x000fce00078e0007 */
.L_x_1:
[----:B------:R-:W-:-:S13]  /*0670*/  ISETP.NE.AND P1, PT, R5, RZ, PT ;  /* 0x000000ff0500720c */ /* 0x000fda0003f25270 */
[----:B------:R-:W-:Y:S05]  /*0680*/  @!P1 BRA `(.L_x_3) ;  /* 0x0000000400389947 */ /* 0x000fea0003800000 */
[----:B------:R-:W-:Y:S02]  /*0690*/  IADD3 R8, PT, PT, R5, -0x1, RZ ;  /* 0xffffffff05087810 */ /* 0x000fe40007ffe0ff */
[----:B------:R-:W-:Y:S02]  /*06a0*/  ISETP.NE.AND P2, PT, R6, RZ, PT ;  /* 0x000000ff0600720c */ /* 0x000fe40003f45270 */
[----:B------:R-:W-:-:S13]  /*06b0*/  ISETP.GE.U32.AND P1, PT, R8, 0x7, PT ;  /* 0x000000070800780c */ /* 0x000fda0003f26070 */
[----:B------:R-:W-:Y:S05]  /*06c0*/  @!P1 BRA `(.L_x_4) ;  /* 0x00000000007c9947 */ /* 0x000fea0003800000 */
[----:B------:R-:W0:Y:S01]  /*06d0*/  LDC.64 R10, c[0x0][0x380] ;  /* 0x0000e000ff0a7b82 */ /* 0x000e220000000a00 */
[----:B------:R-:W-:Y:S01]  /*06e0*/  IADD3 R15, PT, PT, R26, R4, RZ ;  /* 0x000000041a0f7210 */ /* 0x000fe20007ffe0ff */
[----:B------:R-:W-:-:S06]  /*06f0*/  IMAD.IADD R13, R27, 0x1, R4 ;  /* 0x000000011b0d7824 */ /* 0x000fcc00078e0204 */
        /* <DEDUP_REMOVED lines=15> */
[----:B------:R-:W2:Y:S01]  /*07f0*/  LDG.E.64 R16, desc[UR6][R8.64+0x20] ;  /* 0x0000200608107981 */ /* 0x000ea2000c1e1b00 */
[----:B----4-:R-:W-:-:S03]  /*0800*/  DFMA R20, R12, R20, R14 ;  /* 0x000000140c14722b */ /* 0x010fc6000000000e */
[----:B------:R-:W3:Y:S04]  /*0810*/  LDG.E.64 R14, desc[UR6][R10.64+0x28] ;  /* 0x000028060a0e7981 */ /* 0x000ee8000c1e1b00 */
[----:B------:R-:W3:Y:S01]  /*0820*/  LDG.E.64 R12, desc[UR6][R8.64+0x28] ;  /* 0x00002806080c7981 */ /* 0x000ee2000c1e1b00 */
[----:B--2---:R-:W-:-:S03]  /*0830*/  DFMA R16, R18, R16, R20 ;  /* 0x000000101210722b */ /* 0x004fc60000000014 */
[----:B------:R-:W2:Y:S04]  /*0840*/  LDG.E.64 R18, desc[UR6][R10.64+0x38] ;  /* 0x000038060a127981 */ /* 0x000ea8000c1e1b00 */
[----:B------:R-:W2:Y:S01]  /*0850*/  LDG.E.64 R20, desc[UR6][R8.64+0x38] ;  /* 0x0000380608147981 */ /* 0x000ea2000c1e1b00 */
[----:B---3--:R-:W-:-:S03]  /*0860*/  DFMA R16, R14, R12, R16 ;  /* 0x0000000c0e10722b */ /* 0x008fc60000000010 */
[----:B------:R-:W3:Y:S04]  /*0870*/  LDG.E.64 R14, desc[UR6][R10.64+0x30] ;  /* 0x000030060a0e7981 */ /* 0x000ee8000c1e1b00 */
[----:B------:R-:W3:Y:S01]  /*0880*/  LDG.E.64 R12, desc[UR6][R8.64+0x30] ;  /* 0x00003006080c7981 */ /* 0x000ee2000c1e1b00 */
[----:B------:R-:W-:Y:S01]  /*0890*/  VIADD R4, R4, 0x8 ;  /* 0x0000000804047836 */ /* 0x000fe20000000000 */
[----:B---3--:R-:W-:-:S08]  /*08a0*/  DFMA R12, R14, R12, R16 ;  /* 0x0000000c0e0c722b */ /* 0x008fd00000000010 */
[----:B--2---:R-:W-:-:S11]  /*08b0*/  DFMA R18, R18, R20, R12 ;  /* 0x000000141212722b */ /* 0x004fd6000000000c */
.L_x_4:
        /* <DEDUP_REMOVED lines=24> */
.L_x_5:
[----:B------:R-:W-:Y:S05]  /*0a40*/  @!P2 BRA `(.L_x_3) ;  /* 0x000000000048a947 */ /* 0x000fea0003800000 */
[----:B------:R-:W0:Y:S01]  /*0a50*/  LDC.64 R10, c[0x0][0x380] ;  /* 0x0000e000ff0a7b82 */ /* 0x000e220000000a00 */
[----:B------:R-:W-:Y:S01]  /*0a60*/  IADD3 R27, PT, PT, R27, R4, RZ ;  /* 0x000000041b1b7210 */ /* 0x000fe20007ffe0ff */
[----:B------:R-:W-:-:S06]  /*0a70*/  IMAD.IADD R13, R26, 0x1, R4 ;  /* 0x000000011a0d7824 */ /* 0x000fcc00078e0204 */
[----:B------:R-:W1:Y:S01]  /*0a80*/  LDC.64 R8, c[0x0][0x388] ;  /* 0x0000e200ff087b82 */ /* 0x000e620000000a00 */
[----:B0-----:R-:W-:-:S05]  /*0a90*/  IMAD.WIDE R10, R27, 0x8, R10 ;  /* 0x000000081b0a7825 */ /* 0x001fca00078e020a */
[----:B------:R-:W2:Y:S01]  /*0aa0*/  LDG.E.64 R14, desc[UR6][R10.64] ;  /* 0x000000060a0e7981 */ /* 0x000ea2000c1e1b00 */
[----:B-1----:R-:W-:-:S05]  /*0ab0*/  IMAD.WIDE R8, R13, 0x8, R8 ;  /* 0x000000080d087825 */ /* 0x002fca00078e0208 */
[----:B------:R-:W2:Y:S01]  /*0ac0*/  LDG.E.64 R12, desc[UR6][R8.64] ;  /* 0x00000006080c7981 */ /* 0x000ea2000c1e1b00 */
[----:B------:R-:W-:Y:S01]  /*0ad0*/  ISETP.NE.AND P1, PT, R22, 0x1, PT ;  /* 0x000000011600780c */ /* 0x000fe20003f25270 */
[----:B--2---:R-:W-:-:S12]  /*0ae0*/  DFMA R18, R14, R12, R18 ;  /* 0x0000000c0e12722b */ /* 0x004fd80000000012 */
[----:B------:R-:W-:Y:S05]  /*0af0*/  @!P1 BRA `(.L_x_3) ;  /* 0x00000000001c9947 */ /* 0x000fea0003800000 */
[----:B------:R-:W-:Y:S01]  /*0b00*/  ISETP.NE.AND P1, PT, R22, 0x2, PT ;  /* 0x000000021600780c */ /* 0x000fe20003f25270 */
[----:B------:R-:W2:Y:S04]  /*0b10*/  LDG.E.64 R14, desc[UR6][R10.64+0x8] ;  /* 0x000008060a0e7981 */ /* 0x000ea8000c1e1b00 */
[----:B------:R-:W2:Y:S08]  /*0b20*/  LDG.E.64 R12, desc[UR6][R8.64+0x8] ;  /* 0x00000806080c7981 */ /* 0x000eb0000c1e1b00 */
[----:B------:R-:W3:Y:S04]  /*0b30*/  @P1 LDG.E.64 R16, desc[UR6][R10.64+0x10] ;  /* 0x000010060a101981 */ /* 0x000ee8000c1e1b00 */
[----:B------:R-:W3:Y:S01]  /*0b40*/  @P1 LDG.E.64 R20, desc[UR6][R8.64+0x10] ;  /* 0x0000100608141981 */ /* 0x000ee2000c1e1b00 */
[----:B--2---:R-:W-:-:S08]  /*0b50*/  DFMA R18, R14, R12, R18 ;  /* 0x0000000c0e12722b */ /* 0x004fd00000000012 */
[----:B---3--:R-:W-:-:S11]  /*0b60*/  @P1 DFMA R18, R16, R20, R18 ;  /* 0x000000141012122b */ /* 0x008fd60000000012 */
.L_x_3:
[----:B------:R-:W-:Y:S05]  /*0b70*/  @P0 BRA `(.L_x_6) ;  /* 0xfffffff4009c0947 */ /* 0x000fea000383ffff */
.L_x_0:
[----:B------:R-:W0:Y:S01]  /*0b80*/  LDC.64 R4, c[0x0][0x398] ;  /* 0x0000e600ff047b82 */ /* 0x000e220000000a00 */
[----:B------:R-:W1:Y:S01]  /*0b90*/  LDCU.U8 UR4, c[0x0][0x3bc] ;  /* 0x00007780ff0477ac */ /* 0x000e620008000000 */
[----:B0-----:R-:W-:-:S06]  /*0ba0*/  IMAD.WIDE.U32 R4, R2, 0x8, R4 ;  /* 0x0000000802047825 */ /* 0x001fcc00078e0004 */
[----:B------:R-:W2:Y:S01]  /*0bb0*/  LDG.E.64 R4, desc[UR6][R4.64] ;  /* 0x0000000604047981 */ /* 0x000ea2000c1e1b00 */
[----:B-1----:R-:W-:-:S04]  /*0bc0*/  UPRMT UR4, UR4, 0x8880, URZ ;  /* 0x0000888004047896 */ /* 0x002fc800080000ff */
[----:B------:R-:W-:Y:S01]  /*0bd0*/  UISETP.NE.AND UP0, UPT, UR4, URZ, UPT ;  /* 0x000000ff0400728c */ /* 0x000fe2000bf05270 */
[----:B--2---:R-:W-:-:S10]  /*0be0*/  DADD R18, R4, R18 ;  /* 0x0000000004127229 */ /* 0x004fd40000000012 */
[----:B------:R-:W-:Y:S01]  /*0bf0*/  MOV R6, R18 ;  /* 0x0000001200067202 */ /* 0x000fe20000000f00 */
[----:B------:R-:W-:Y:S01]  /*0c00*/  IMAD.MOV.U32 R7, RZ, RZ, R19 ;  /* 0x000000ffff077224 */ /* 0x000fe200078e0013 */
[----:B------:R-:W-:Y:S06]  /*0c10*/  BRA.U !UP0, `(.L_x_7) ;  /* 0x0000000108147547 */ /* 0x000fec000b800000 */
[----:B------:R-:W-:Y:S01]  /*0c20*/  DSETP.GEU.AND P1, PT, R18, RZ, PT ;  /* 0x000000ff1200722a */ /* 0x000fe20003f2e000 */
[----:B------:R-:W-:-:S13]  /*0c30*/  CS2R R6, SRZ ;  /* 0x0000000000067805 */ /* 0x000fda000001ff00 */
[----:B------:R-:W-:-:S06]  /*0c40*/  @P1 DSETP.GT.AND P0, PT, R18, 6, PT ;  /* 0x401800001200142a */ /* 0x000fcc0003f04000 */
[----:B------:R-:W-:Y:S02]  /*0c50*/  @P1 FSEL R6, R18, RZ, !P0 ;  /* 0x000000ff12061208 */ /* 0x000fe40004000000 */
[----:B------:R-:W-:-:S07]  /*0c60*/  @P1 FSEL R7, R19, 2.375, !P0 ;  /* 0x4018000013071808 */ /* 0x000fce0004000000 */
.L_x_7:
[----:B------:R-:W0:Y:S01]  /*0c70*/  LDCU UR5, c[0x0][0x3b8] ;  /* 0x00007700ff0577ac */ /* 0x000e220008000800 */
[----:B------:R-:W1:Y:S01]  /*0c80*/  LDC.64 R4, c[0x0][0x390] ;  /* 0x0000e400ff047b82 */ /* 0x000e620000000a00 */
[----:B------:R-:W2:Y:S01]  /*0c90*/  LDCU UR4, c[0x0][0x3b4] ;  /* 0x00007680ff0477ac */ /* 0x000ea20008000800 */
[----:B0-----:R-:W-:Y:S01]  /*0ca0*/  IADD3 R9, PT, PT, R0, UR5, RZ ;  /* 0x0000000500097c10 */ /* 0x001fe2000fffe0ff */
[----:B------:R-:W-:Y:S01]  /*0cb0*/  VIADD R0, R3, UR5 ;  /* 0x0000000503007c36 */ /* 0x000fe20008000000 */
[----:B--2---:R-:W-:-:S06]  /*0cc0*/  ULEA UR4, UR5, UR4, 0x1 ;  /* 0x0000000405047291 */ /* 0x004fcc000f8e08ff */
[----:B------:R-:W-:-:S04]  /*0cd0*/  IMAD R9, R2, UR4, R9 ;  /* 0x0000000402097c24 */ /* 0x000fc8000f8e0209 */
[----:B------:R-:W-:-:S04]  /*0ce0*/  IMAD R3, R9, UR4, R0 ;  /* 0x0000000409037c24 */ /* 0x000fc8000f8e0200 */
[----:B-1----:R-:W-:-:S05]  /*0cf0*/  IMAD.WIDE R2, R3, 0x8, R4 ;  /* 0x0000000803027825 */ /* 0x002fca00078e0204 */
[----:B------:R-:W-:Y:S01]  /*0d00*/  STG.E.64 desc[UR6][R2.64], R6 ;  /* 0x0000000602007986 */ /* 0x000fe2000c101b06 */
[----:B------:R-:W-:Y:S05]  /*0d10*/  EXIT ;  /* 0x000000000000794d */ /* 0x000fea0003800000 */
.L_x_8:
[----:B------:R-:W-:-:S00]  /*0d20*/  BRA `(.L_x_8) ;  /* 0xfffffffc00fc7947 */ /* 0x000fc0000383ffff */
[----:B------:R-:W-:-:S00]  /*0d30*/  NOP ;  /* 0x0000000000007918 */ /* 0x000fc00000000000 */
        /* <DEDUP_REMOVED lines=12> */
.L_x_28:


//--------------------- .text._Z16conv1GroupKernelPdS_S_S_iiiiiiib --------------------------
	.section	.text._Z16conv1GroupKernelPdS_S_S_iiiiiiib,"ax",@progbits
	.align	128
        .global         _Z16conv1GroupKernelPdS_S_S_iiiiiiib
        .type           _Z16conv1GroupKernelPdS_S_S_iiiiiiib,@function
        .size           _Z16conv1GroupKernelPdS_S_S_iiiiiiib,(.L_x_29 - _Z16conv1GroupKernelPdS_S_S_iiiiiiib)
        .other          _Z16conv1GroupKernelPdS_S_S_iiiiiiib,@"STO_CUDA_ENTRY STV_DEFAULT"
_Z16conv1GroupKernelPdS_S_S_iiiiiiib:
.text._Z16conv1GroupKernelPdS_S_S_iiiiiiib:
[----:B------:R-:W-:Y:S01]  /*0000*/  LDC R1, c[0x0][0x37c] ;  /* 0x0000df00ff017b82 */ /* 0x000fe20000000800 */
[----:B------:R-:W0:Y:S07]  /*0010*/  S2R R0, SR_TID.X ;  /* 0x0000000000007919 */ /* 0x000e2e0000002100 */
[----:B------:R-:W0:Y:S01]  /*0020*/  LDC R3, c[0x0][0x360] ;  /* 0x0000d800ff037b82 */ /* 0x000e220000000800 */
[----:B------:R-:W1:Y:S01]  /*0030*/  LDCU UR8, c[0x0][0x3b4] ;  /* 0x00007680ff0877ac */ /* 0x000e620008000800 */
[----:B------:R-:W2:Y:S06]  /*0040*/  S2R R5, SR_TID.Y ;  /* 0x0000000000057919 */ /* 0x000eac0000002200 */
[----:B------:R-:W0:Y:S08]  /*0050*/  S2UR UR4, SR_CTAID.X ;  /* 0x00000000000479c3 */ /* 0x000e300000002500 */
[----:B------:R-:W2:Y:S08]  /*0060*/  S2UR UR5, SR_CTAID.Y ;  /* 0x00000000000579c3 */ /* 0x000eb00000002600 */
[----:B------:R-:W2:Y:S01]  /*0070*/  LDC R2, c[0x0][0x364] ;  /* 0x0000d900ff027b82 */ /* 0x000ea20000000800 */
[----:B0-----:R-:W-:-:S02]  /*0080*/  IMAD R3, R3, UR4, R0 ;  /* 0x0000000403037c24 */ /* 0x001fc4000f8e0200 */
[----:B--2---:R-:W-:-:S05]  /*0090*/  IMAD R2, R2, UR5, R5 ;  /* 0x0000000502027c24 */ /* 0x004fca000f8e0205 */
[----:B------:R-:W-:-:S04]  /*00a0*/  VIMNMX R0, PT, PT, R3, R2, !PT ;  /* 0x0000000203007248 */ /* 0x000fc80007fe0100 */
[----:B-1----:R-:W-:-:S13]  /*00b0*/  ISETP.GE.AND P0, PT, R0, UR8, PT ;  /* 0x0000000800007c0c */ /* 0x002fda000bf06270 */
[----:B------:R-:W-:Y:S05]  /*00c0*/  @P0 EXIT ;  /* 0x000000000000094d */ /* 0x000fea0003800000 */
[----:B------:R-:W0:Y:S01]  /*00d0*/  S2R R0, SR_CTAID.Z ;  /* 0x0000000000007919 */ /* 0x000e220000002700 */
[----:B------:R-:W0:Y:S01]  /*00e0*/  LDCU UR4, c[0x0][0x3a8] ;  /* 0x00007500ff0477ac */ /* 0x000e220008000800 */
[----:B------:R-:W1:Y:S01]  /*00f0*/  LDC.64 R6, c[0x0][0x388] ;  /* 0x0000e200ff067b82 */ /* 0x000e620000000a00 */
[----:B------:R-:W2:Y:S07]  /*0100*/  LDCU.64 UR6, c[0x0][0x358] ;  /* 0x00006b00ff0677ac */ /* 0x000eae0008000a00 */
[----:B------:R-:W3:Y:S08]  /*0110*/  LDC.64 R8, c[0x0][0x398] ;  /* 0x0000e600ff087b82 */ /* 0x000ef00000000a00 */
[----:B------:R-:W4:Y:S01]  /*0120*/  LDC.64 R4, c[0x0][0x380] ;  /* 0x0000e000ff047b82 */ /* 0x000f220000000a00 */
[----:B0-----:R-:W-:-:S02]  /*0130*/  IMAD R11, R0, UR4, R3 ;  /* 0x00000004000b7c24 */ /* 0x001fc4000f8e0203 */
[----:B-1----:R-:W-:-:S04]  /*0140*/  IMAD.WIDE.U32 R6, R0, 0x8, R6 ;  /* 0x0000000800067825 */ /* 0x002fc800078e0006 */
[----:B------:R-:W-:Y:S01]  /*0150*/  IMAD R11, R11, UR4, R2 ;  /* 0x000000040b0b7c24 */ /* 0x000fe2000f8e0202 */
[----:B------:R-:W0:Y:S01]  /*0160*/  LDCU.U8 UR4, c[0x0][0x3bc] ;  /* 0x00007780ff0477ac */ /* 0x000e220008000000 */
[----:B---3--:R-:W-:Y:S01]  /*0170*/  IMAD.WIDE.U32 R8, R0, 0x8, R8 ;  /* 0x0000000800087825 */ /* 0x008fe200078e0008 */
[----:B--2---:R-:W2:Y:S03]  /*0180*/  LDG.E.64 R6, desc[UR6][R6.64] ;  /* 0x0000000606067981 */ /* 0x004ea6000c1e1b00 */
[----:B----4-:R-:W-:Y:S02]  /*0190*/  IMAD.WIDE R4, R11, 0x8, R4 ;  /* 0x000000080b047825 */ /* 0x010fe400078e0204 */
[----:B------:R-:W2:Y:S04]  /*01a0*/  LDG.E.64 R8, desc[UR6][R8.64] ;  /* 0x0000000608087981 */ /* 0x000ea8000c1e1b00 */
[----:B------:R-:W2:Y:S01]  /*01b0*/  LDG.E.64 R4, desc[UR6][R4.64] ;  /* 0x0000000604047981 */ /* 0x000ea2000c1e1b00 */
[----:B0-----:R-:W-:-:S04]  /*01c0*/  UPRMT UR4, UR4, 0x8880, URZ ;  /* 0x0000888004047896 */ /* 0x001fc800080000ff */
[----:B------:R-:W-:Y:S01]  /*01d0*/  UISETP.NE.AND UP0, UPT, UR4, URZ, UPT ;  /* 0x000000ff0400728c */ /* 0x000fe2000bf05270 */
[----:B--2---:R-:W-:-:S10]  /*01e0*/  DFMA R10, R4, R6, R8 ;  /* 0x00000006040a722b */ /* 0x004fd40000000008 */
[----:B------:R-:W-:Y:S02]  /*01f0*/  MOV R12, R10 ;  /* 0x0000000a000c7202 */ /* 0x000fe40000000f00 */
[----:B------:R-:W-:Y:S01]  /*0200*/  MOV R13, R11 ;  /* 0x0000000b000d7202 */ /* 0x000fe20000000f00 */
[----:B------:R-:W-:Y:S06]  /*0210*/  BRA.U !UP0, `(.L_x_9) ;  /* 0x0000000108147547 */ /* 0x000fec000b800000 */
[----:B------:R-:W-:Y:S01]  /*0220*/  DSETP.GEU.AND P1, PT, R10, RZ, PT ;  /* 0x000000ff0a00722a */ /* 0x000fe20003f2e000 */
[----:B------:R-:W-:-:S13]  /*0230*/  CS2R R12, SRZ ;  /* 0x00000000000c7805 */ /* 0x000fda000001ff00 */
[----:B------:R-:W-:-:S06]  /*0240*/  @P1 DSETP.GT.AND P0, PT, R10, 6, PT ;  /* 0x401800000a00142a */ /* 0x000fcc0003f04000 */
[----:B------:R-:W-:Y:S02]  /*0250*/  @P1 FSEL R12, R10, RZ, !P0 ;  /* 0x000000ff0a0c1208 */ /* 0x000fe40004000000 */
[----:B------:R-:W-:-:S07]  /*0260*/  @P1 FSEL R13, R11, 2.375, !P0 ;  /* 0x401800000b0d1808 */ /* 0x000fce0004000000 */
.L_x_9:
[----:B------:R-:W0:Y:S01]  /*0270*/  LDCU UR5, c[0x0][0x3b8] ;  /* 0x00007700ff0577ac */ /* 0x000e220008000800 */
[----:B------:R-:W1:Y:S01]  /*0280*/  LDC.64 R4, c[0x0][0x390] ;  /* 0x0000e400ff047b82 */ /* 0x000e620000000a00 */
[----:B0-----:R-:W-:Y:S02]  /*0290*/  ULEA UR4, UR5, UR8, 0x1 ;  /* 0x0000000805047291 */ /* 0x001fe4000f8e08ff */
[----:B------:R-:W-:Y:S02]  /*02a0*/  IADD3 R3, PT, PT, R3, UR5, RZ ;  /* 0x0000000503037c10 */ /* 0x000fe4000fffe0ff */
[----:B------:R-:W-:-:S03]  /*02b0*/  IADD3 R2, PT, PT, R2, UR5, RZ ;  /* 0x0000000502027c10 */ /* 0x000fc6000fffe0ff */
[----:B------:R-:W-:-:S04]  /*02c0*/  IMAD R3, R0, UR4, R3 ;  /* 0x0000000400037c24 */ /* 0x000fc8000f8e0203 */
[----:B------:R-:W-:-:S04]  /*02d0*/  IMAD R3, R3, UR4, R2 ;  /* 0x0000000403037c24 */ /* 0x000fc8000f8e0202 */
[----:B-1----:R-:W-:-:S05]  /*02e0*/  IMAD.WIDE R2, R3, 0x8, R4 ;  /* 0x0000000803027825 */ /* 0x002fca00078e0204 */
[----:B------:R-:W-:Y:S01]  /*02f0*/  STG.E.64 desc[UR6][R2.64], R12 ;  /* 0x0000000c02007986 */ /* 0x000fe2000c101b06 */
[----:B------:R-:W-:Y:S05]  /*0300*/  EXIT ;  /* 0x000000000000794d */ /* 0x000fea0003800000 */
.L_x_10:
        /* <DEDUP_REMOVED lines=15> */
.L_x_29:


//--------------------- .text._Z10convKernelPdS_S_S_iiiiiiib --------------------------
	.section	.text._Z10convKernelPdS_S_S_iiiiiiib,"ax",@progbits
	.align	128
        .global         _Z10convKernelPdS_S_S_iiiiiiib
        .type           _Z10convKernelPdS_S_S_iiiiiiib,@function
        .size           _Z10convKernelPdS_S_S_iiiiiiib,(.L_x_30 - _Z10convKernelPdS_S_S_iiiiiiib)
        .other          _Z10convKernelPdS_S_S_iiiiiiib,@"STO_CUDA_ENTRY STV_DEFAULT"
_Z10convKernelPdS_S_S_iiiiiiib:
.text._Z10convKernelPdS_S_S_iiiiiiib:
        /* <DEDUP_REMOVED lines=13> */
[----:B------:R-:W0:Y:S01]  /*00d0*/  LDCU UR6, c[0x0][0x3a0] ;  /* 0x00007400ff0677ac */ /* 0x000e220008000800 */
[----:B------:R-:W1:Y:S01]  /*00e0*/  S2UR UR17, SR_CTAID.Z ;  /* 0x00000000001179c3 */ /* 0x000e620000002700 */
[----:B------:R-:W-:Y:S01]  /*00f0*/  CS2R R24, SRZ ;  /* 0x0000000000187805 */ /* 0x000fe2000001ff00 */
[----:B------:R-:W2:Y:S01]  /*0100*/  LDCU UR4, c[0x0][0x3ac] ;  /* 0x00007580ff0477ac */ /* 0x000ea20008000800 */
[----:B------:R-:W3:Y:S01]  /*0110*/  LDCU.64 UR18, c[0x0][0x358] ;  /* 0x00006b00ff1277ac */ /* 0x000ee20008000a00 */
[----:B0-----:R-:W-:-:S04]  /*0120*/  UISETP.GE.AND UP0, UPT, UR6, 0x1, UPT ;  /* 0x000000010600788c */ /* 0x001fc8000bf06270 */
[----:B--2---:R-:W-:-:S09]  /*0130*/  UISETP.LT.OR UP0, UPT, UR4, 0x1, !UP0 ;  /* 0x000000010400788c */ /* 0x004fd2000c701670 */
[----:B-1-3--:R-:W-:Y:S05]  /*0140*/  BRA.U UP0, `(.L_x_11) ;  /* 0x0000000900cc7547 */ /* 0x00afea000b800000 */
[----:B------:R-:W0:Y:S01]  /*0150*/  LDCU.128 UR12, c[0x0][0x380] ;  /* 0x00007000ff0c77ac */ /* 0x000e220008000c00 */
[----:B------:R-:W-:Y:S01]  /*0160*/  CS2R R24, SRZ ;  /* 0x0000000000187805 */ /* 0x000fe2000001ff00 */
[----:B------:R-:W1:Y:S01]  /*0170*/  LDCU UR4, c[0x0][0x3b0] ;  /* 0x00007600ff0477ac */ /* 0x000e620008000800 */
[----:B------:R-:W-:Y:S02]  /*0180*/  ULOP3.LUT UR16, UR6, 0x7ffffff0, URZ, 0xc0, !UPT ;  /* 0x7ffffff006107892 */ /* 0x000fe4000f8ec0ff */
[----:B0-----:R-:W-:Y:S02]  /*0190*/  UIADD3 UR8, UP1, UPT, UR14, 0x40, URZ ;  /* 0x000000400e087890 */ /* 0x001fe4000ff3e0ff */
[----:B------:R-:W-:Y:S02]  /*01a0*/  UIADD3 UR10, UP0, UPT, UR12, 0x40, URZ ;  /* 0x000000400c0a7890 */ /* 0x000fe4000ff1e0ff */
[----:B------:R-:W-:Y:S01]  /*01b0*/  UIADD3.X UR9, UPT, UPT, URZ, UR15, URZ, UP1, !UPT ;  /* 0x0000000fff097290 */ /* 0x000fe20008ffe4ff */
[----:B-1----:R-:W-:Y:S01]  /*01c0*/  IMAD R4, R3, UR4, RZ ;  /* 0x0000000403047c24 */ /* 0x002fe2000f8e02ff */
[----:B------:R-:W-:Y:S01]  /*01d0*/  ULOP3.LUT UR14, UR6, 0xf, URZ, 0xc0, !UPT ;  /* 0x0000000f060e7892 */ /* 0x000fe2000f8ec0ff */
[----:B------:R-:W-:Y:S01]  /*01e0*/  IMAD R5, R0, UR4, RZ ;  /* 0x0000000400057c24 */ /* 0x000fe2000f8e02ff */
[----:B------:R-:W-:-:S02]  /*01f0*/  ULOP3.LUT UR15, UR6, 0x7, URZ, 0xc0, !UPT ;  /* 0x00000007060f7892 */ /* 0x000fc4000f8ec0ff */
[----:B------:R-:W-:Y:S02]  /*0200*/  UIADD3.X UR11, UPT, UPT, URZ, UR13, URZ, UP0, !UPT ;  /* 0x0000000dff0b7290 */ /* 0x000fe400087fe4ff */
[----:B------:R-:W-:Y:S02]  /*0210*/  ULOP3.LUT UR6, UR6, 0x3, URZ, 0xc0, !UPT ;  /* 0x0000000306067892 */ /* 0x000fe4000f8ec0ff */
[----:B------:R-:W-:Y:S01]  /*0220*/  UIADD3 UR12, UPT, UPT, -UR16, URZ, URZ ;  /* 0x000000ff100c7290 */ /* 0x000fe2000fffe1ff */
[----:B------:R-:W-:-:S11]  /*0230*/  UMOV UR4, URZ ;  /* 0x000000ff00047c82 */ /* 0x000fd60008000000 */
.L_x_18:
[----:B------:R-:W0:Y:S01]  /*0240*/  LDCU.64 UR20, c[0x0][0x3a8] ;  /* 0x00007500ff1477ac */ /* 0x000e220008000a00 */
[----:B------:R-:W-:Y:S01]  /*0250*/  UMOV UR5, URZ ;  /* 0x000000ff00057c82 */ /* 0x000fe20008000000 */
[----:B0-----:R-:W-:Y:S01]  /*0260*/  MOV R26, UR20 ;  /* 0x00000014001a7c02 */ /* 0x001fe20008000f00 */
[----:B------:R-:W-:-:S04]  /*0270*/  UIMAD UR20, UR17, UR21, UR4 ;  /* 0x00000015111472a4 */ /* 0x000fc8000f8e0204 */
[----:B------:R-:W-:Y:S01]  /*0280*/  IMAD R26, R26, UR4, R5 ;  /* 0x000000041a1a7c24 */ /* 0x000fe2000f8e0205 */
[----:B------:R-:W-:-:S04]  /*0290*/  UIADD3 UR4, UPT, UPT, UR4, 0x1, URZ ;  /* 0x0000000104047890 */ /* 0x000fc8000fffe0ff */
[----:B------:R-:W-:-:S11]  /*02a0*/  UISETP.NE.AND UP0, UPT, UR4, UR21, UPT ;  /* 0x000000150400728c */ /* 0x000fd6000bf05270 */
.L_x_17:
[----:B------:R-:W0:Y:S01]  /*02b0*/  LDCU UR21, c[0x0][0x3a0] ;  /* 0x00007400ff1577ac */ /* 0x000e220008000800 */
[----:B------:R-:W-:Y:S01]  /*02c0*/  IADD3 R27, PT, PT, R26, UR5, RZ ;  /* 0x000000051a1b7c10 */ /* 0x000fe2000fffe0ff */
[----:B------:R-:W-:Y:S01]  /*02d0*/  IMAD.MOV.U32 R2, RZ, RZ, RZ ;  /* 0x000000ffff027224 */ /* 0x000fe200078e00ff */
[----:B------:R-:W1:Y:S01]  /*02e0*/  LDCU UR22, c[0x0][0x3a8] ;  /* 0x00007500ff1677ac */ /* 0x000e620008000800 */
[----:B0-----:R-:W-:Y:S02]  /*02f0*/  UISETP.GE.U32.AND UP2, UPT, UR21, 0x10, UPT ;  /* 0x000000101500788c */ /* 0x001fe4000bf46070 */
[----:B------:R-:W-:Y:S02]  /*0300*/  UIMAD UR7, UR20, UR21, UR5 ;  /* 0x00000015140772a4 */ /* 0x000fe4000f8e0205 */
[----:B------:R-:W-:Y:S01]  /*0310*/  UIADD3 UR5, UPT, UPT, UR5, 0x1, URZ ;  /* 0x0000000105057890 */ /* 0x000fe2000fffe0ff */
[----:B-1----:R-:W-:Y:S01]  /*0320*/  IMAD R27, R27, UR22, R4 ;  /* 0x000000161b1b7c24 */ /* 0x002fe2000f8e0204 */
[----:B------:R-:W-:-:S02]  /*0330*/  UIMAD UR13, UR7, UR21, URZ ;  /* 0x00000015070d72a4 */ /* 0x000fc4000f8e02ff */
[----:B------:R-:W-:Y:S01]  /*0340*/  UISETP.NE.AND UP1, UPT, UR5, UR21, UPT ;  /* 0x000000150500728c */ /* 0x000fe2000bf25270 */
[----:B------:R-:W-:Y:S10]  /*0350*/  BRA.U !UP2, `(.L_x_12) ;  /* 0x000000010afc7547 */ /* 0x000ff4000b800000 */
[----:B------:R-:W-:Y:S01]  /*0360*/  MOV R28, UR13 ;  /* 0x0000000d001c7c02 */ /* 0x000fe20008000f00 */
[----:B------:R-:W-:Y:S01]  /*0370*/  IMAD.MOV.U32 R2, RZ, RZ, R27 ;  /* 0x000000ffff027224 */ /* 0x000fe200078e001b */
[----:B------:R-:W-:-:S06]  /*0380*/  UMOV UR7, UR12 ;  /* 0x0000000c00077c82 */ /* 0x000fcc0008000000 */
.L_x_13:
[----:B------:R-:W-:Y:S01]  /*0390*/  MOV R6, UR10 ;  /* 0x0000000a00067c02 */ /* 0x000fe20008000f00 */
[----:B------:R-:W-:Y:S01]  /*03a0*/  IMAD.U32 R7, RZ, RZ, UR11 ;  /* 0x0000000bff077e24 */ /* 0x000fe2000f8e00ff */
[----:B------:R-:W-:Y:S02]  /*03b0*/  MOV R22, UR8 ;  /* 0x0000000800167c02 */ /* 0x000fe40008000f00 */
[----:B------:R-:W-:Y:S01]  /*03c0*/  MOV R23, UR9 ;  /* 0x0000000900177c02 */ /* 0x000fe20008000f00 */
[----:B------:R-:W-:-:S04]  /*03d0*/  IMAD.WIDE R6, R2, 0x8, R6 ;  /* 0x0000000802067825 */ /* 0x000fc800078e0206 */
[----:B------:R-:W-:Y:S01]  /*03e0*/  IMAD.WIDE R22, R28, 0x8, R22 ;  /* 0x000000081c167825 */ /* 0x000fe200078e0216 */
[----:B------:R-:W2:Y:S04]  /*03f0*/  LDG.E.64 R12, desc[UR18][R6.64+-0x40] ;  /* 0xffffc012060c7981 */ /* 0x000ea8000c1e1b00 */
[----:B------:R-:W2:Y:S04]  /*0400*/  LDG.E.64 R18, desc[UR18][R22.64+-0x40] ;  /* 0xffffc01216127981 */ /* 0x000ea8000c1e1b00 */
[----:B------:R-:W3:Y:S04]  /*0410*/  LDG.E.64 R10, desc[UR18][R6.64+-0x38] ;  /* 0xffffc812060a7981 */ /* 0x000ee8000c1e1b00 */
[----:B------:R-:W3:Y:S04]  /*0420*/  LDG.E.64 R16, desc[UR18][R22.64+-0x38] ;  /* 0xffffc81216107981 */ /* 0x000ee8000c1e1b00 */
[----:B------:R-:W4:Y:S04]  /*0430*/  LDG.E.64 R8, desc[UR18][R6.64+-0x30] ;  /* 0xffffd01206087981 */ /* 0x000f28000c1e1b00 */
[----:B------:R-:W4:Y:S04]  /*0440*/  LDG.E.64 R14, desc[UR18][R22.64+-0x30] ;  /* 0xffffd012160e7981 */ /* 0x000f28000c1e1b00 */
[----:B------:R-:W5:Y:S01]  /*0450*/  LDG.E.64 R20, desc[UR18][R22.64+-0x28] ;  /* 0xffffd81216147981 */ /* 0x000f62000c1e1b00 */
[----:B--2---:R-:W-:-:S03]  /*0460*/  DFMA R18, R12, R18, R24 ;  /* 0x000000120c12722b */ /* 0x004fc60000000018 */
[----:B------:R-:W5:Y:S04]  /*0470*/  LDG.E.64 R12, desc[UR18][R6.64+-0x28] ;  /* 0xffffd812060c7981 */ /* 0x000f68000c1e1b00 */
[----:B------:R-:W2:Y:S01]  /*0480*/  LDG.E.64 R24, desc[UR18][R22.64+0x38] ;  /* 0x0000381216187981 */ /* 0x000ea2000c1e1b00 */
[----:B---3--:R-:W-:-:S03]  /*0490*/  DFMA R16, R10, R16, R18 ;  /* 0x000000100a10722b */ /* 0x008fc60000000012 */
[----:B------:R-:W3:Y:S04]  /*04a0*/  LDG.E.64 R10, desc[UR18][R6.64+-0x20] ;  /* 0xffffe012060a7981 */ /* 0x000ee8000c1e1b00 */
[----:B------:R-:W3:Y:S01]  /*04b0*/  LDG.E.64 R18, desc[UR18][R22.64+-0x20] ;  /* 0xffffe01216127981 */ /* 0x000ee2000c1e1b00 */
[----:B----4-:R-:W-:-:S03]  /*04c0*/  DFMA R14, R8, R14, R16 ;  /* 0x0000000e080e722b */ /* 0x010fc60000000010 */
[----:B------:R-:W4:Y:S04]  /*04d0*/  LDG.E.64 R8, desc[UR18][R6.64+-0x18] ;  /* 0xffffe81206087981 */ /* 0x000f28000c1e1b00 */
[----:B------:R-:W4:Y:S01]  /*04e0*/  LDG.E.64 R16, desc[UR18][R22.64+-0x18] ;  /* 0xffffe81216107981 */ /* 0x000f22000c1e1b00 */
[----:B-----5:R-:W-:-:S03]  /*04f0*/  DFMA R20, R12, R20, R14 ;  /* 0x000000140c14722b */ /* 0x020fc6000000000e */
[----:B------:R-:W5:Y:S04]  /*0500*/  LDG.E.64 R14, desc[UR18][R6.64+-0x10] ;  /* 0xfffff012060e7981 */ /* 0x000f68000c1e1b00 */
[----:B------:R-:W5:Y:S01]  /*0510*/  LDG.E.64 R12, desc[UR18][R22.64+-0x10] ;  /* 0xfffff012160c7981 */ /* 0x000f62000c1e1b00 */
        /* <DEDUP_REMOVED lines=23> */
[----:B------:R-:W4:Y:S04]  /*0690*/  LDG.E.64 R10, desc[UR18][R22.64+0x30] ;  /* 0x00003012160a7981 */ /* 0x000f28000c1e1b00 */
[----:B------:R-:W2:Y:S01]  /*06a0*/  LDG.E.64 R6, desc[UR18][R6.64+0x38] ;  /* 0x0000381206067981 */ /* 0x000ea2000c1e1b00 */
[----:B------:R-:W-:-:S04]  /*06b0*/  UIADD3 UR7, UPT, UPT, UR7, 0x10, URZ ;  /* 0x0000001007077890 */ /* 0x000fc8000fffe0ff */
[----:B------:R-:W-:Y:S01]  /*06c0*/  UISETP.NE.AND UP2, UPT, UR7, URZ, UPT ;  /* 0x000000ff0700728c */ /* 0x000fe2000bf45270 */
[----:B------:R-:W-:Y:S01]  /*06d0*/  VIADD R2, R2, 0x10 ;  /* 0x0000001002027836 */ /* 0x000fe20000000000 */
[----:B------:R-:W-:Y:S01]  /*06e0*/  IADD3 R28, PT, PT, R28, 0x10, RZ ;  /* 0x000000101c1c7810 */ /* 0x000fe20007ffe0ff */
[----:B-----5:R-:W-:-:S08]  /*06f0*/  DFMA R16, R16, R18, R20 ;  /* 0x000000121010722b */ /* 0x020fd00000000014 */
[----:B---3--:R-:W-:-:S08]  /*0700*/  DFMA R12, R12, R14, R16 ;  /* 0x0000000e0c0c722b */ /* 0x008fd00000000010 */
[----:B----4-:R-:W-:-:S08]  /*0710*/  DFMA R8, R8, R10, R12 ;  /* 0x0000000a0808722b */ /* 0x010fd0000000000c */
[----:B--2---:R-:W-:Y:S01]  /*0720*/  DFMA R24, R6, R24, R8 ;  /* 0x000000180618722b */ /* 0x004fe20000000008 */
[----:B------:R-:W-:Y:S10]  /*0730*/  BRA.U UP2, `(.L_x_13) ;  /* 0xfffffffd02147547 */ /* 0x000ff4000b83ffff */
[----:B------:R-:W-:-:S07]  /*0740*/  MOV R2, UR16 ;  /* 0x0000001000027c02 */ /* 0x000fce0008000f00 */
.L_x_12:
[----:B------:R-:W-:-:S09]  /*0750*/  UISETP.NE.AND UP2, UPT, UR14, URZ, UPT ;  /* 0x000000ff0e00728c */ /* 0x000fd2000bf45270 */
[----:B------:R-:W-:Y:S05]  /*0760*/  BRA.U !UP2, `(.L_x_14) ;  /* 0x000000050a3c7547 */ /* 0x000fea000b800000 */
[----:B------:R-:W-:Y:S02]  /*0770*/  UIADD3 UR7, UPT, UPT, UR14, -0x1, URZ ;  /* 0xffffffff0e077890 */ /* 0x000fe4000fffe0ff */
[----:B------:R-:W-:Y:S02]  /*0780*/  UISETP.NE.AND UP3, UPT, UR15, URZ, UPT ;  /* 0x000000ff0f00728c */ /* 0x000fe4000bf65270 */
[----:B------:R-:W-:-:S09]  /*0790*/  UISETP.GE.U32.AND UP2, UPT, UR7, 0x7, UPT ;  /* 0x000000070700788c */ /* 0x000fd2000bf46070 */
[----:B------:R-:W-:Y:S05]  /*07a0*/  BRA.U !UP2, `(.L_x_15) ;  /* 0x000000010a7c7547 */ /* 0x000fea000b800000 */
[----:B------:R-:W0:Y:S01]  /*07b0*/  LDC.64 R8, c[0x0][0x380] ;  /* 0x0000e000ff087b82 */ /* 0x000e220000000a00 */
[----:B------:R-:W-:Y:S01]  /*07c0*/  IADD3 R13, PT, PT, R2, UR13, RZ ;  /* 0x0000000d020d7c10 */ /* 0x000fe2000fffe0ff */
[----:B------:R-:W-:-:S06]  /*07d0*/  IMAD.IADD R11, R27, 0x1, R2 ;  /* 0x000000011b0b7824 */ /* 0x000fcc00078e0202 */
[----:B------:R-:W1:Y:S01]  /*07e0*/  LDC.64 R6, c[0x0][0x388] ;  /* 0x0000e200ff067b82 */ /* 0x000e620000000a00 */
[----:B0-----:R-:W-:-:S05]  /*07f0*/  IMAD.WIDE R8, R11, 0x8, R8 ;  /* 0x000000080b087825 */ /* 0x001fca00078e0208 */
[----:B------:R-:W2:Y:S01]  /*0800*/  LDG.E.64 R20, desc[UR18][R8.64] ;  /* 0x0000001208147981 */ /* 0x000ea2000c1e1b00 */
[----:B-1----:R-:W-:-:S03]  /*0810*/  IMAD.WIDE R6, R13, 0x8, R6 ;  /* 0x000000080d067825 */ /* 0x002fc600078e0206 */
[----:B------:R-:W3:Y:S04]  /*0820*/  LDG.E.64 R10, desc[UR18][R8.64+0x8] ;  /* 0x00000812080a7981 */ /* 0x000ee8000c1e1b00 */
[----:B------:R-:W2:Y:S04]  /*0830*/  LDG.E.64 R16, desc[UR18][R6.64] ;  /* 0x0000001206107981 */ /* 0x000ea8000c1e1b00 */
[----:B------:R-:W3:Y:S04]  /*0840*/  LDG.E.64 R14, desc[UR18][R6.64+0x8] ;  /* 0x00000812060e7981 */ /* 0x000ee8000c1e1b00 */
[----:B------:R-:W4:Y:S04]  /*0850*/  LDG.E.64 R12, desc[UR18][R8.64+0x10] ;  /* 0x00001012080c7981 */ /* 0x000f28000c1e1b00 */
[----:B------:R-:W4:Y:S04]  /*0860*/  LDG.E.64 R18, desc[UR18][R6.64+0x10] ;  /* 0x0000101206127981 */ /* 0x000f28000c1e1b00 */
[----:B------:R-:W5:Y:S04]  /*0870*/  LDG.E.64 R22, desc[UR18][R6.64+0x18] ;  /* 0x0000181206167981 */ /* 0x000f68000c1e1b00 */
[----:B------:R-:W5:Y:S01]  /*0880*/  LDG.E.64 R28, desc[UR18][R6.64+0x38] ;  /* 0x00003812061c7981 */ /* 0x000f62000c1e1b00 */
[----:B--2---:R-:W-:-:S03]  /*0890*/  DFMA R24, R20, R16, R24 ;  /* 0x000000101418722b */ /* 0x004fc60000000018 */
[----:B------:R-:W5:Y:S04]  /*08a0*/  LDG.E.64 R16, desc[UR18][R8.64+0x18] ;  /* 0x0000181208107981 */ /* 0x000f68000c1e1b00 */
[----:B------:R-:W2:Y:S01]  /*08b0*/  LDG.E.64 R20, desc[UR18][R8.64+0x20] ;  /* 0x0000201208147981 */ /* 0x000ea2000c1e1b00 */
[----:B---3--:R-:W-:-:S03]  /*08c0*/  DFMA R14, R10, R14, R24 ;  /* 0x0000000e0a0e722b */ /* 0x008fc60000000018 */
[----:B------:R-:W2:Y:S04]  /*08d0*/  LDG.E.64 R10, desc[UR18][R6.64+0x20] ;  /* 0x00002012060a7981 */ /* 0x000ea8000c1e1b00 */
[----:B------:R-:W3:Y:S01]  /*08e0*/  LDG.E.64 R24, desc[UR18][R8.64+0x38] ;  /* 0x0000381208187981 */ /* 0x000ee2000c1e1b00 */
[----:B----4-:R-:W-:-:S03]  /*08f0*/  DFMA R18, R12, R18, R14 ;  /* 0x000000120c12722b */ /* 0x010fc6000000000e */
[----:B------:R-:W4:Y:S04]  /*0900*/  LDG.E.64 R12, desc[UR18][R8.64+0x28] ;  /* 0x00002812080c7981 */ /* 0x000f28000c1e1b00 */
[----:B------:R-:W4:Y:S01]  /*0910*/  LDG.E.64 R14, desc[UR18][R6.64+0x28] ;  /* 0x00002812060e7981 */ /* 0x000f22000c1e1b00 */
[----:B-----5:R-:W-:-:S03]  /*0920*/  DFMA R22, R16, R22, R18 ;  /* 0x000000161016722b */ /* 0x020fc60000000012 */
[----:B------:R-:W5:Y:S04]  /*0930*/  LDG.E.64 R16, desc[UR18][R8.64+0x30] ;  /* 0x0000301208107981 */ /* 0x000f68000c1e1b00 */
[----:B------:R-:W5:Y:S01]  /*0940*/  LDG.E.64 R18, desc[UR18][R6.64+0x30] ;  /* 0x0000301206127981 */ /* 0x000f62000c1e1b00 */
[----:B--2---:R-:W-:-:S08]  /*0950*/  DFMA R10, R20, R10, R22 ;  /* 0x0000000a140a722b */ /* 0x004fd00000000016 */
[----:B----4-:R-:W-:Y:S01]  /*0960*/  DFMA R10, R12, R14, R10 ;  /* 0x0000000e0c0a722b */ /* 0x010fe2000000000a */
[----:B------:R-:W-:-:S07]  /*0970*/  IADD3 R2, PT, PT, R2, 0x8, RZ ;  /* 0x0000000802027810 */ /* 0x000fce0007ffe0ff */
[----:B-----5:R-:W-:-:S08]  /*0980*/  DFMA R10, R16, R18, R10 ;  /* 0x00000012100a722b */ /* 0x020fd0000000000a */
[----:B---3--:R-:W-:-:S11]  /*0990*/  DFMA R24, R24, R28, R10 ;  /* 0x0000001c1818722b */ /* 0x008fd6000000000a */
.L_x_15:
        /* <DEDUP_REMOVED lines=14> */
[----:B------:R-:W4:Y:S04]  /*0a80*/  LDG.E.64 R8, desc[UR18][R28.64+0x8] ;  /* 0x000008121c087981 */ /* 0x000f28000c1e1b00 */
[----:B------:R-:W4:Y:S04]  /*0a90*/  LDG.E.64 R10, desc[UR18][R22.64+0x8] ;  /* 0x00000812160a7981 */ /* 0x000f28000c1e1b00 */
[----:B------:R-:W3:Y:S04]  /*0aa0*/  LDG.E.64 R14, desc[UR18][R22.64+0x10] ;  /* 0x00001012160e7981 */ /* 0x000ee8000c1e1b00 */
[----:B------:R-:W5:Y:S04]  /*0ab0*/  LDG.E.64 R16, desc[UR18][R28.64+0x18] ;  /* 0x000018121c107981 */ /* 0x000f68000c1e1b00 */
[----:B------:R-:W5:Y:S01]  /*0ac0*/  LDG.E.64 R18, desc[UR18][R22.64+0x18] ;  /* 0x0000181216127981 */ /* 0x000f62000c1e1b00 */
[----:B------:R-:W-:Y:S01]  /*0ad0*/  IADD3 R2, PT, PT, R2, 0x4, RZ ;  /* 0x0000000402027810 */ /* 0x000fe20007ffe0ff */
[----:B--2---:R-:W-:-:S08]  /*0ae0*/  DFMA R6, R20, R6, R24 ;  /* 0x000000061406722b */ /* 0x004fd00000000018 */
[----:B----4-:R-:W-:-:S08]  /*0af0*/  DFMA R6, R8, R10, R6 ;  /* 0x0000000a0806722b */ /* 0x010fd00000000006 */
[----:B---3--:R-:W-:-:S08]  /*0b00*/  DFMA R6, R12, R14, R6 ;  /* 0x0000000e0c06722b */ /* 0x008fd00000000006 */
[----:B-----5:R-:W-:-:S11]  /*0b10*/  DFMA R24, R16, R18, R6 ;  /* 0x000000121018722b */ /* 0x020fd60000000006 */
.L_x_16:
[----:B------:R-:W-:Y:S05]  /*0b20*/  BRA.U !UP3, `(.L_x_14) ;  /* 0x000000010b4c7547 */ /* 0x000fea000b800000 */
[----:B------:R-:W0:Y:S01]  /*0b30*/  LDC.64 R14, c[0x0][0x380] ;  /* 0x0000e000ff0e7b82 */ /* 0x000e220000000a00 */
[----:B------:R-:W-:Y:S01]  /*0b40*/  IADD3 R7, PT, PT, R2, UR13, RZ ;  /* 0x0000000d02077c10 */ /* 0x000fe2000fffe0ff */
[----:B------:R-:W-:-:S06]  /*0b50*/  IMAD.IADD R27, R27, 0x1, R2 ;  /* 0x000000011b1b7824 */ /* 0x000fcc00078e0202 */
[----:B------:R-:W1:Y:S01]  /*0b60*/  LDC.64 R16, c[0x0][0x388] ;  /* 0x0000e200ff107b82 */ /* 0x000e620000000a00 */
[----:B0-----:R-:W-:-:S04]  /*0b70*/  IMAD.WIDE R14, R27, 0x8, R14 ;  /* 0x000000081b0e7825 */ /* 0x001fc800078e020e */
[----:B-1----:R-:W-:Y:S02]  /*0b80*/  IMAD.WIDE R16, R7, 0x8, R16 ;  /* 0x0000000807107825 */ /* 0x002fe400078e0210 */
[----:B------:R-:W2:Y:S04]  /*0b90*/  LDG.E.64 R6, desc[UR18][R14.64] ;  /* 0x000000120e067981 */ /* 0x000ea8000c1e1b00 */
[----:B------:R-:W2:Y:S01]  /*0ba0*/  LDG.E.64 R8, desc[UR18][R16.64] ;  /* 0x0000001210087981 */ /* 0x000ea2000c1e1b00 */
[----:B------:R-:W-:Y:S01]  /*0bb0*/  UISETP.NE.AND UP2, UPT, UR6, 0x1, UPT ;  /* 0x000000010600788c */ /* 0x000fe2000bf45270 */
[----:B--2---:R-:W-:-:S08]  /*0bc0*/  DFMA R24, R6, R8, R24 ;  /* 0x000000080618722b */ /* 0x004fd00000000018 */
[----:B------:R-:W-:Y:S05]  /*0bd0*/  BRA.U !UP2, `(.L_x_14) ;  /* 0x000000010a207547 */ /* 0x000fea000b800000 */
[----:B------:R-:W-:Y:S01]  /*0be0*/  UISETP.NE.AND UP2, UPT, UR6, 0x2, UPT ;  /* 0x000000020600788c */ /* 0x000fe2000bf45270 */
[----:B------:R-:W2:Y:S04]  /*0bf0*/  LDG.E.64 R6, desc[UR18][R14.64+0x8] ;  /* 0x000008120e067981 */ /* 0x000ea8000c1e1b00 */
[----:B------:R-:W2:Y:S01]  /*0c00*/  LDG.E.64 R8, desc[UR18][R16.64+0x8] ;  /* 0x0000081210087981 */ /* 0x000ea2000c1e1b00 */
[----:B------:R-:W-:-:S13]  /*0c10*/  PLOP3.LUT P0, PT, PT, PT, UP2, 0x80, 0x8 ;  /* 0x000000000008781c */ /* 0x000fda0003f0f028 */
[----:B------:R-:W3:Y:S04]  /*0c20*/  @P0 LDG.E.64 R10, desc[UR18][R14.64+0x10] ;  /* 0x000010120e0a0981 */ /* 0x000ee8000c1e1b00 */
[----:B------:R-:W3:Y:S01]  /*0c30*/  @P0 LDG.E.64 R12, desc[UR18][R16.64+0x10] ;  /* 0x00001012100c0981 */ /* 0x000ee2000c1e1b00 */
[----:B--2---:R-:W-:-:S08]  /*0c40*/  DFMA R24, R6, R8, R24 ;  /* 0x000000080618722b */ /* 0x004fd00000000018 */
[----:B---3--:R-:W-:-:S11]  /*0c50*/  @P0 DFMA R24, R10, R12, R24 ;  /* 0x0000000c0a18022b */ /* 0x008fd60000000018 */
.L_x_14:
[----:B------:R-:W-:Y:S05]  /*0c60*/  BRA.U UP1, `(.L_x_17) ;  /* 0xfffffff501907547 */ /* 0x000fea000b83ffff */
[----:B------:R-:W-:Y:S05]  /*0c70*/  BRA.U UP0, `(.L_x_18) ;  /* 0xfffffff500707547 */ /* 0x000fea000b83ffff */
.L_x_11:
[----:B------:R-:W0:Y:S02]  /*0c80*/  LDCU.64 UR4, c[0x0][0x398] ;  /* 0x00007300ff0477ac */ /* 0x000e240008000a00 */
[----:B0-----:R-:W-:-:S06]  /*0c90*/  UIMAD.WIDE.U32 UR4, UR17, 0x8, UR4 ;  /* 0x00000008110478a5 */ /* 0x001fcc000f8e0004 */
[----:B------:R-:W-:Y:S01]  /*0ca0*/  MOV R6, UR4 ;  /* 0x0000000400067c02 */ /* 0x000fe20008000f00 */
[----:B------:R-:W-:-:S04]  /*0cb0*/  IMAD.U32 R7, RZ, RZ, UR5 ;  /* 0x00000005ff077e24 */ /* 0x000fc8000f8e00ff */
[----:B------:R-:W0:Y:S01]  /*0cc0*/  LDCU.U8 UR4, c[0x0][0x3bc] ;  /* 0x00007780ff0477ac */ /* 0x000e220008000000 */
[----:B------:R-:W2:Y:S01]  /*0cd0*/  LDG.E.64 R4, desc[UR18][R6.64] ;  /* 0x0000001206047981 */ /* 0x000ea2000c1e1b00 */
[----:B0-----:R-:W-:-:S04]  /*0ce0*/  UPRMT UR4, UR4, 0x8880, URZ ;  /* 0x0000888004047896 */ /* 0x001fc800080000ff */
[----:B------:R-:W-:Y:S01]  /*0cf0*/  UISETP.NE.AND UP0, UPT, UR4, URZ, UPT ;  /* 0x000000ff0400728c */ /* 0x000fe2000bf05270 */
[----:B--2---:R-:W-:-:S10]  /*0d00*/  DADD R24, R4, R24 ;  /* 0x0000000004187229 */ /* 0x004fd40000000018 */
        /* <DEDUP_REMOVED lines=8> */
.L_x_19:
[----:B------:R-:W0:Y:S01]  /*0d90*/  LDCU UR5, c[0x0][0x3b8] ;  /* 0x00007700ff0577ac */ /* 0x000e220008000800 */
[----:B------:R-:W1:Y:S01]  /*0da0*/  LDC.64 R6, c[0x0][0x390] ;  /* 0x0000e400ff067b82 */ /* 0x000e620000000a00 */
[----:B------:R-:W2:Y:S01]  /*0db0*/  LDCU UR4, c[0x0][0x3b4] ;  /* 0x00007680ff0477ac */ /* 0x000ea20008000800 */
[----:B0-----:R-:W-:Y:S01]  /*0dc0*/  VIADD R0, R0, UR5 ;  /* 0x0000000500007c36 */ /* 0x001fe20008000000 */
[----:B------:R-:W-:Y:S01]  /*0dd0*/  IADD3 R3, PT, PT, R3, UR5, RZ ;  /* 0x0000000503037c10 */ /* 0x000fe2000fffe0ff */
[----:B--2---:R-:W-:-:S06]  /*0de0*/  ULEA UR4, UR5, UR4, 0x1 ;  /* 0x0000000405047291 */ /* 0x004fcc000f8e08ff */
[----:B------:R-:W-:-:S05]  /*0df0*/  MOV R9, UR4 ;  /* 0x0000000400097c02 */ /* 0x000fca0008000f00 */
[----:B------:R-:W-:-:S04]  /*0e00*/  IMAD R0, R9, UR17, R0 ;  /* 0x0000001109007c24 */ /* 0x000fc8000f8e0200 */
[----:B------:R-:W-:-:S04]  /*0e10*/  IMAD R3, R0, UR4, R3 ;  /* 0x0000000400037c24 */ /* 0x000fc8000f8e0203 */
[----:B-1----:R-:W-:-:S05]  /*0e20*/  IMAD.WIDE R2, R3, 0x8, R6 ;  /* 0x0000000803027825 */ /* 0x002fca00078e0206 */
[----:B------:R-:W-:Y:S01]  /*0e30*/  STG.E.64 desc[UR18][R2.64], R4 ;  /* 0x0000000402007986 */ /* 0x000fe2000c101b12 */
[----:B------:R-:W-:Y:S05]  /*0e40*/  EXIT ;  /* 0x000000000000794d */ /* 0x000fea0003800000 */
.L_x_20:
        /* <DEDUP_REMOVED lines=11> */
.L_x_30:


//--------------------- .text._Z11conv1KernelPdS_S_S_iiiiiiib --------------------------
	.section	.text._Z11conv1KernelPdS_S_S_iiiiiiib,"ax",@progbits
	.align	128
        .global         _Z11conv1KernelPdS_S_S_iiiiiiib
        .type           _Z11conv1KernelPdS_S_S_iiiiiiib,@function
        .size           _Z11conv1KernelPdS_S_S_iiiiiiib,(.L_x_31 - _Z11conv1KernelPdS_S_S_iiiiiiib)
        .other          _Z11conv1KernelPdS_S_S_iiiiiiib,@"STO_CUDA_ENTRY STV_DEFAULT"
_Z11conv1KernelPdS_S_S_iiiiiiib:
.text._Z11conv1KernelPdS_S_S_iiiiiiib:
[----:B------:R-:W-:Y:S01]  /*0000*/  LDC R1, c[0x0][0x37c] ;  /* 0x0000df00ff017b82 */ /* 0x000fe20000000800 */
[----:B------:R-:W0:Y:S07]  /*0010*/  S2R R3, SR_TID.Y ;  /* 0x0000000000037919 */ /* 0x000e2e0000002200 */
[----:B------:R-:W1:Y:S01]  /*0020*/  S2UR UR5, SR_CTAID.X ;  /* 0x00000000000579c3 */ /* 0x000e620000002500 */
[----:B------:R-:W1:Y:S01]  /*0030*/  LDCU UR4, c[0x0][0x360] ;  /* 0x00006c00ff0477ac */ /* 0x000e620008000800 */
[----:B------:R-:W2:Y:S01]  /*0040*/  S2R R27, SR_TID.X ;  /* 0x00000000001b7919 */ /* 0x000ea20000002100 */
[----:B------:R-:W3:Y:S05]  /*0050*/  LDCU UR9, c[0x0][0x3b4] ;  /* 0x00007680ff0977ac */ /* 0x000eea0008000800 */
[----:B------:R-:W0:Y:S08]  /*0060*/  S2UR UR6, SR_CTAID.Y ;  /* 0x00000000000679c3 */ /* 0x000e300000002600 */
[----:B------:R-:W0:Y:S01]  /*0070*/  LDC R0, c[0x0][0x364] ;  /* 0x0000d900ff007b82 */ /* 0x000e220000000800 */
[----:B-1----:R-:W-:Y:S01]  /*0080*/  UIMAD UR5, UR5, UR4, URZ ;  /* 0x00000004050572a4 */ /* 0x002fe2000f8e02ff */
[----:B0-----:R-:W-:-:S05]  /*0090*/  IMAD R0, R0, UR6, R3 ;  /* 0x0000000600007c24 */ /* 0x001fca000f8e0203 */
[----:B--2---:R-:W-:-:S04]  /*00a0*/  IADD3 R3, PT, PT, R27, UR5, RZ ;  /* 0x000000051b037c10 */ /* 0x004fc8000fffe0ff */
[----:B------:R-:W-:-:S04]  /*00b0*/  VIMNMX R2, PT, PT, R3, R0, !PT ;  /* 0x0000000003027248 */ /* 0x000fc80007fe0100 */
[----:B---3--:R-:W-:-:S13]  /*00c0*/  ISETP.GE.AND P0, PT, R2, UR9, PT ;  /* 0x0000000902007c0c */ /* 0x008fda000bf06270 */
[----:B------:R-:W-:Y:S05]  /*00d0*/  @P0 EXIT ;  /* 0x000000000000094d */ /* 0x000fea0003800000 */
[----:B------:R-:W0:Y:S01]  /*00e0*/  LDCU UR6, c[0x0][0x3ac] ;  /* 0x00007580ff0677ac */ /* 0x000e220008000800 */
[----:B------:R-:W1:Y:S01]  /*00f0*/  S2R R2, SR_CTAID.Z ;  /* 0x0000000000027919 */ /* 0x000e620000002700 */
[----:B------:R-:W-:Y:S01]  /*0100*/  CS2R R18, SRZ ;  /* 0x0000000000127805 */ /* 0x000fe2000001ff00 */
[----:B------:R-:W2:Y:S01]  /*0110*/  LDCU.64 UR10, c[0x0][0x358] ;  /* 0x00006b00ff0a77ac */ /* 0x000ea20008000a00 */
[----:B0-----:R-:W-:-:S09]  /*0120*/  UISETP.GE.AND UP0, UPT, UR6, 0x1, UPT ;  /* 0x000000010600788c */ /* 0x001fd2000bf06270 */
[----:B--2---:R-:W-:Y:S05]  /*0130*/  BRA.U !UP0, `(.L_x_21) ;  /* 0x00000009087c7547 */ /* 0x004fea000b800000 */
[----:B------:R-:W-:Y:S02]  /*0140*/  UISETP.GE.U32.AND UP0, UPT, UR6, 0x8, UPT ;  /* 0x000000080600788c */ /* 0x000fe4000bf06070 */
[----:B-1----:R-:W-:Y:S01]  /*0150*/  IMAD R5, R2, UR6, RZ ;  /* 0x0000000602057c24 */ /* 0x002fe2000f8e02ff */
[----:B------:R-:W-:Y:S01]  /*0160*/  CS2R R18, SRZ ;  /* 0x0000000000127805 */ /* 0x000fe2000001ff00 */
[----:B------:R-:W-:Y:S01]  /*0170*/  ULOP3.LUT UR7, UR6, 0x7, URZ, 0xc0, !UPT ;  /* 0x0000000706077892 */ /* 0x000fe2000f8ec0ff */
[----:B------:R-:W-:-:S04]  /*0180*/  UMOV UR4, URZ ;  /* 0x000000ff00047c82 */ /* 0x000fc80008000000 */
[----:B------:R-:W-:Y:S07]  /*0190*/  BRA.U !UP0, `(.L_x_22) ;  /* 0x0000000508207547 */ /* 0x000fee000b800000 */
[----:B------:R-:W0:Y:S01]  /*01a0*/  LDC.64 R6, c[0x0][0x388] ;  /* 0x0000e200ff067b82 */ /* 0x000e220000000a00 */
[----:B------:R-:W-:Y:S01]  /*01b0*/  ULOP3.LUT UR4, UR6, 0x7ffffff8, URZ, 0xc0, !UPT ;  /* 0x7ffffff806047892 */ /* 0x000fe2000f8ec0ff */
[----:B------:R-:W-:-:S03]  /*01c0*/  CS2R R18, SRZ ;  /* 0x0000000000127805 */ /* 0x000fc6000001ff00 */
[----:B------:R-:W-:-:S03]  /*01d0*/  UIADD3 UR8, UPT, UPT, -UR4, URZ, URZ ;  /* 0x000000ff04087290 */ /* 0x000fc6000fffe1ff */
[----:B------:R-:W1:Y:S01]  /*01e0*/  LDC R8, c[0x0][0x3a8] ;  /* 0x0000ea00ff087b82 */ /* 0x000e620000000800 */
[----:B0-----:R-:W-:-:S03]  /*01f0*/  IMAD.WIDE.U32 R6, R5, 0x8, R6 ;  /* 0x0000000805067825 */ /* 0x001fc600078e0006 */
[----:B------:R-:W-:Y:S02]  /*0200*/  IADD3 R28, P0, PT, R6, 0x20, RZ ;  /* 0x00000020061c7810 */ /* 0x000fe40007f1e0ff */
[C---:B-1----:R-:W-:Y:S01]  /*0210*/  IADD3 R27, PT, PT, R8.reuse, UR5, R27 ;  /* 0x00000005081b7c10 */ /* 0x042fe2000fffe01b */
[C-C-:B------:R-:W-:Y:S01]  /*0220*/  IMAD R9, R8.reuse, 0x6, R3.reuse ;  /* 0x0000000608097824 */ /* 0x140fe200078e0203 */
[----:B------:R-:W-:Y:S01]  /*0230*/  IADD3.X R29, PT, PT, RZ, R7, RZ, P0, !PT ;  /* 0x00000007ff1d7210 */ /* 0x000fe200007fe4ff */
[C-C-:B------:R-:W-:Y:S01]  /*0240*/  IMAD R7, R8.reuse, 0x7, R3.reuse ;  /* 0x0000000708077824 */ /* 0x140fe200078e0203 */
[CC--:B------:R-:W-:Y:S01]  /*0250*/  LEA R11, R8.reuse, R3.reuse, 0x2 ;  /* 0x00000003080b7211 */ /* 0x0c0fe200078e10ff */
[C-C-:B------:R-:W-:Y:S01]  /*0260*/  IMAD R23, R8.reuse, 0x5, R3.reuse ;  /* 0x0000000508177824 */ /* 0x140fe200078e0203 */
[C---:B------:R-:W-:Y:S01]  /*0270*/  LEA R13, R8.reuse, R3, 0x1 ;  /* 0x00000003080d7211 */ /* 0x040fe200078e08ff */
[----:B------:R-:W-:Y:S02]  /*0280*/  IMAD R25, R8, 0x3, R3 ;  /* 0x0000000308197824 */ /* 0x000fe400078e0203 */
[----:B------:R-:W-:-:S02]  /*0290*/  IMAD R6, R7, R8, R0 ;  /* 0x0000000807067224 */ /* 0x000fc400078e0200 */
[-CC-:B------:R-:W-:Y:S02]  /*02a0*/  IMAD R4, R3, R8.reuse, R0.reuse ;  /* 0x0000000803047224 */ /* 0x180fe400078e0200 */
[-CC-:B------:R-:W-:Y:S02]  /*02b0*/  IMAD R27, R27, R8.reuse, R0.reuse ;  /* 0x000000081b1b7224 */ /* 0x180fe400078e0200 */
[-CC-:B------:R-:W-:Y:S02]  /*02c0*/  IMAD R22, R9, R8.reuse, R0.reuse ;  /* 0x0000000809167224 */ /* 0x180fe400078e0200 */
[-CC-:B------:R-:W-:Y:S02]  /*02d0*/  IMAD R23, R23, R8.reuse, R0.reuse ;  /* 0x0000000817177224 */ /* 0x180fe400078e0200 */
[-CC-:B------:R-:W-:Y:S02]  /*02e0*/  IMAD R24, R11, R8.reuse, R0.reuse ;  /* 0x000000080b187224 */ /* 0x180fe400078e0200 */
[----:B------:R-:W-:-:S02]  /*02f0*/  IMAD R25, R25, R8, R0 ;  /* 0x0000000819197224 */ /* 0x000fc400078e0200 */
[-C--:B------:R-:W-:Y:S02]  /*0300*/  IMAD R26, R13, R8.reuse, R0 ;  /* 0x000000080d1a7224 */ /* 0x080fe400078e0200 */
[----:B------:R-:W-:-:S07]  /*0310*/  IMAD R7, R8, R8, RZ ;  /* 0x0000000808077224 */ /* 0x000fce00078e02ff */
.L_x_23:
[----:B------:R-:W0:Y:S01]  /*0320*/  LDC.64 R8, c[0x0][0x380] ;  /* 0x0000e000ff087b82 */ /* 0x000e220000000a00 */
[----:B------:R-:W-:Y:S02]  /*0330*/  MOV R10, R28 ;  /* 0x0000001c000a7202 */ /* 0x000fe40000000f00 */
[----:B------:R-:W-:-:S05]  /*0340*/  MOV R11, R29 ;  /* 0x0000001d000b7202 */ /* 0x000fca0000000f00 */
[----:B------:R-:W2:Y:S04]  /*0350*/  LDG.E.64 R14, desc[UR10][R10.64+-0x20] ;  /* 0xffffe00a0a0e7981 */ /* 0x000ea8000c1e1b00 */
[----:B------:R-:W3:Y:S01]  /*0360*/  LDG.E.64 R20, desc[UR10][R10.64+-0x18] ;  /* 0xffffe80a0a147981 */ /* 0x000ee2000c1e1b00 */
[----:B0-----:R-:W-:-:S06]  /*0370*/  IMAD.WIDE R16, R4, 0x8, R8 ;  /* 0x0000000804107825 */ /* 0x001fcc00078e0208 */
[----:B------:R-:W2:Y:S01]  /*0380*/  LDG.E.64 R16, desc[UR10][R16.64] ;  /* 0x0000000a10107981 */ /* 0x000ea2000c1e1b00 */
[----:B------:R-:W-:-:S06]  /*0390*/  IMAD.WIDE R12, R27, 0x8, R8 ;  /* 0x000000081b0c7825 */ /* 0x000fcc00078e0208 */
[----:B------:R-:W3:Y:S01]  /*03a0*/  LDG.E.64 R12, desc[UR10][R12.64] ;  /* 0x0000000a0c0c7981 */ /* 0x000ee2000c1e1b00 */
[----:B------:R-:W-:Y:S01]  /*03b0*/  IMAD.WIDE R28, R26, 0x8, R8 ;  /* 0x000000081a1c7825 */ /* 0x000fe200078e0208 */
[----:B--2---:R-:W-:Y:S02]  /*03c0*/  DFMA R14, R16, R14, R18 ;  /* 0x0000000e100e722b */ /* 0x004fe40000000012 */
[----:B------:R-:W2:Y:S04]  /*03d0*/  LDG.E.64 R16, desc[UR10][R10.64+-0x10] ;  /* 0xfffff00a0a107981 */ /* 0x000ea8000c1e1b00 */
[----:B------:R0:W2:Y:S02]  /*03e0*/  LDG.E.64 R18, desc[UR10][R28.64] ;  /* 0x0000000a1c127981 */ /* 0x0000a4000c1e1b00 */
[----:B---3--:R-:W-:-:S02]  /*03f0*/  DFMA R20, R12, R20, R14 ;  /* 0x000000140c14722b */ /* 0x008fc4000000000e */
[----:B------:R-:W3:Y:S01]  /*0400*/  LDG.E.64 R12, desc[UR10][R10.64+-0x8] ;  /* 0xfffff80a0a0c7981 */ /* 0x000ee2000c1e1b00 */
[----:B0-----:R-:W-:-:S05]  /*0410*/  IMAD.WIDE R28, R25, 0x8, R8 ;  /* 0x00000008191c7825 */ /* 0x001fca00078e0208 */
[----:B------:R-:W3:Y:S01]  /*0420*/  LDG.E.64 R14, desc[UR10][R28.64] ;  /* 0x0000000a1c0e7981 */ /* 0x000ee2000c1e1b00 */
[----:B--2---:R-:W-:Y:S01]  /*0430*/  DFMA R18, R18, R16, R20 ;  /* 0x000000101212722b */ /* 0x004fe20000000014 */
[----:B------:R-:W-:Y:S02]  /*0440*/  IMAD.WIDE R16, R24, 0x8, R8 ;  /* 0x0000000818107825 */ /* 0x000fe400078e0208 */
[----:B------:R-:W2:Y:S04]  /*0450*/  LDG.E.64 R20, desc[UR10][R10.64+0x8] ;  /* 0x0000080a0a147981 */ /* 0x000ea8000c1e1b00 */
[----:B------:R-:W4:Y:S01]  /*0460*/  LDG.E.64 R16, desc[UR10][R16.64] ;  /* 0x0000000a10107981 */ /* 0x000f22000c1e1b00 */
[----:B---3--:R-:W-:-:S03]  /*0470*/  DFMA R12, R14, R12, R18 ;  /* 0x0000000c0e0c722b */ /* 0x008fc60000000012 */
[----:B------:R-:W4:Y:S01]  /*0480*/  LDG.E.64 R14, desc[UR10][R10.64] ;  /* 0x0000000a0a0e7981 */ /* 0x000f22000c1e1b00 */
[----:B------:R-:W-:-:S06]  /*0490*/  IMAD.WIDE R18, R23, 0x8, R8 ;  /* 0x0000000817127825 */ /* 0x000fcc00078e0208 */
[----:B------:R-:W2:Y:S01]  /*04a0*/  LDG.E.64 R18, desc[UR10][R18.64] ;  /* 0x0000000a12127981 */ /* 0x000ea2000c1e1b00 */
[----:B----4-:R-:W-:Y:S01]  /*04b0*/  DFMA R14, R16, R14, R12 ;  /* 0x0000000e100e722b */ /* 0x010fe2000000000c */
[----:B------:R-:W-:-:S07]  /*04c0*/  IMAD.WIDE R12, R22, 0x8, R8 ;  /* 0x00000008160c7825 */ /* 0x000fce00078e0208 */
[----:B--2---:R-:W-:Y:S01]  /*04d0*/  DFMA R18, R18, R20, R14 ;  /* 0x000000141212722b */ /* 0x004fe2000000000e */
[----:B------:R-:W2:Y:S01]  /*04e0*/  LDG.E.64 R12, desc[UR10][R12.64] ;  /* 0x0000000a0c0c7981 */ /* 0x000ea2000c1e1b00 */
[----:B------:R-:W-:-:S03]  /*04f0*/  IMAD.WIDE R20, R6, 0x8, R8 ;  /* 0x0000000806147825 */ /* 0x000fc600078e0208 */
[----:B------:R-:W2:Y:S04]  /*0500*/  LDG.E.64 R14, desc[UR10][R10.64+0x10] ;  /* 0x0000100a0a0e7981 */ /* 0x000ea8000c1e1b00 */
[----:B------:R-:W3:Y:S04]  /*0510*/  LDG.E.64 R20, desc[UR10][R20.64] ;  /* 0x0000000a14147981 */ /* 0x000ee8000c1e1b00 */
[----:B------:R-:W3:Y:S01]  /*0520*/  LDG.E.64 R8, desc[UR10][R10.64+0x18] ;  /* 0x0000180a0a087981 */ /* 0x000ee2000c1e1b00 */
[----:B------:R-:W-:-:S04]  /*0530*/  UIADD3 UR8, UPT, UPT, UR8, 0x8, URZ ;  /* 0x0000000808087890 */ /* 0x000fc8000fffe0ff */
[----:B------:R-:W-:Y:S01]  /*0540*/  UISETP.NE.AND UP0, UPT, UR8, URZ, UPT ;  /* 0x000000ff0800728c */ /* 0x000fe2000bf05270 */
[----:B------:R-:W-:Y:S02]  /*0550*/  IADD3 R28, P0, PT, R10, 0x40, RZ ;  /* 0x000000400a1c7810 */ /* 0x000fe40007f1e0ff */
[C---:B------:R-:W-:Y:S02]  /*0560*/  LEA R4, R7.reuse, R4, 0x3 ;  /* 0x0000000407047211 */ /* 0x040fe400078e18ff */
[----:B------:R-:W-:Y:S02]  /*0570*/  IADD3.X R29, PT, PT, RZ, R11, RZ, P0, !PT ;  /* 0x0000000bff1d7210 */ /* 0x000fe400007fe4ff */
[C---:B------:R-:W-:Y:S02]  /*0580*/  LEA R6, R7.reuse, R6, 0x3 ;  /* 0x0000000607067211 */ /* 0x040fe400078e18ff */
[C---:B------:R-:W-:Y:S02]  /*0590*/  LEA R22, R7.reuse, R22, 0x3 ;  /* 0x0000001607167211 */ /* 0x040fe400078e18ff */
[----:B------:R-:W-:-:S02]  /*05a0*/  LEA R23, R7, R23, 0x3 ;  /* 0x0000001707177211 */ /* 0x000fc400078e18ff */
[C---:B------:R-:W-:Y:S02]  /*05b0*/  LEA R24, R7.reuse, R24, 0x3 ;  /* 0x0000001807187211 */ /* 0x040fe400078e18ff */
[C---:B------:R-:W-:Y:S02]  /*05c0*/  LEA R25, R7.reuse, R25, 0x3 ;  /* 0x0000001907197211 */ /* 0x040fe400078e18ff */
[C---:B------:R-:W-:Y:S02]  /*05d0*/  LEA R26, R7.reuse, R26, 0x3 ;  /* 0x0000001a071a7211 */ /* 0x040fe400078e18ff */
[----:B------:R-:W-:Y:S01]  /*05e0*/  LEA R27, R7, R27, 0x3 ;  /* 0x0000001b071b7211 */ /* 0x000fe200078e18ff */
[----:B--2---:R-:W-:-:S08]  /*05f0*/  DFMA R14, R12, R14, R18 ;  /* 0x0000000e0c0e722b */ /* 0x004fd00000000012 */
[----:B---3--:R-:W-:Y:S01]  /*0600*/  DFMA R18, R20, R8, R14 ;  /* 0x000000081412722b */ /* 0x008fe2000000000e */
[----:B------:R-:W-:Y:S10]  /*0610*/  BRA.U UP0, `(.L_x_23) ;  /* 0xfffffffd00407547 */ /* 0x000ff4000b83ffff */
.L_x_22:
[----:B------:R-:W-:-:S09]  /*0620*/  UISETP.NE.AND UP0, UPT, UR7, URZ, UPT ;  /* 0x000000ff0700728c */ /* 0x000fd2000bf05270 */
[----:B------:R-:W-:Y:S05]  /*0630*/  BRA.U !UP0, `(.L_x_21) ;  /* 0x00000005083c7547 */ /* 0x000fea000b800000 */
[----:B------:R-:W-:Y:S02]  /*0640*/  UISETP.GE.U32.AND UP0, UPT, UR7, 0x4, UPT ;  /* 0x000000040700788c */ /* 0x000fe4000bf06070 */
[----:B------:R-:W-:-:S04]  /*0650*/  ULOP3.LUT UR8, UR6, 0x3, URZ, 0xc0, !UPT ;  /* 0x0000000306087892 */ /* 0x000fc8000f8ec0ff */
[----:B------:R-:W-:-:S03]  /*0660*/  UISETP.NE.AND UP1, UPT, UR8, URZ, UPT ;  /* 0x000000ff0800728c */ /* 0x000fc6000bf25270 */
[----:B------:R-:W-:Y:S08]  /*0670*/  BRA.U !UP0, `(.L_x_24) ;  /* 0x00000001088c7547 */ /* 0x000ff0000b800000 */
[----:B------:R-:W0:Y:S01]  /*0680*/  LDC R7, c[0x0][0x3a8] ;  /* 0x0000ea00ff077b82 */ /* 0x000e220000000800 */
[C---:B------:R-:W-:Y:S02]  /*0690*/  IADD3 R9, PT, PT, R5.reuse, UR4, RZ ;  /* 0x0000000405097c10 */ /* 0x040fe4000fffe0ff */
[----:B------:R-:W-:-:S04]  /*06a0*/  IADD3 R6, P0, PT, R5, UR4, RZ ;  /* 0x0000000405067c10 */ /* 0x000fc8000ff1e0ff */
[----:B------:R-:W-:Y:S01]  /*06b0*/  IADD3.X R8, PT, PT, RZ, RZ, RZ, P0, !PT ;  /* 0x000000ffff087210 */ /* 0x000fe200007fe4ff */
[----:B------:R-:W1:Y:S08]  /*06c0*/  LDC.64 R16, c[0x0][0x388] ;  /* 0x0000e200ff107b82 */ /* 0x000e700000000a00 */
[----:B------:R-:W2:Y:S08]  /*06d0*/  LDC.64 R22, c[0x0][0x380] ;  /* 0x0000e000ff167b82 */ /* 0x000eb00000000a00 */
[----:B------:R-:W3:Y:S01]  /*06e0*/  LDC.64 R20, c[0x0][0x388] ;  /* 0x0000e200ff147b82 */ /* 0x000ee20000000a00 */
[----:B0-----:R-:W-:-:S04]  /*06f0*/  IMAD R4, R7, UR4, R3 ;  /* 0x0000000407047c24 */ /* 0x001fc8000f8e0203 */
[CC--:B------:R-:W-:Y:S01]  /*0700*/  IMAD R15, R4.reuse, R7.reuse, R0 ;  /* 0x00000007040f7224 */ /* 0x0c0fe200078e0200 */
[----:B------:R-:W-:Y:S01]  /*0710*/  IADD3 R4, PT, PT, R4, R7, RZ ;  /* 0x0000000704047210 */ /* 0x000fe20007ffe0ff */
[----:B-1----:R-:W-:-:S04]  /*0720*/  IMAD.WIDE.U32 R16, R9, 0x8, R16 ;  /* 0x0000000809107825 */ /* 0x002fc800078e0010 */
[CC--:B------:R-:W-:Y:S02]  /*0730*/  IMAD R11, R4.reuse, R7.reuse, R0 ;  /* 0x00000007040b7224 */ /* 0x0c0fe400078e0200 */
[----:B------:R-:W4:Y:S01]  /*0740*/  LDG.E.64 R16, desc[UR10][R16.64] ;  /* 0x0000000a10107981 */ /* 0x000f22000c1e1b00 */
[----:B--2---:R-:W-:Y:S01]  /*0750*/  IMAD.WIDE R14, R15, 0x8, R22 ;  /* 0x000000080f0e7825 */ /* 0x004fe200078e0216 */
[----:B------:R-:W-:-:S03]  /*0760*/  IADD3 R4, PT, PT, R4, R7, RZ ;  /* 0x0000000704047210 */ /* 0x000fc60007ffe0ff */
[----:B------:R-:W-:Y:S02]  /*0770*/  IMAD.WIDE R10, R11, 0x8, R22 ;  /* 0x000000080b0a7825 */ /* 0x000fe400078e0216 */
[----:B------:R-:W4:Y:S01]  /*0780*/  LDG.E.64 R14, desc[UR10][R14.64] ;  /* 0x0000000a0e0e7981 */ /* 0x000f22000c1e1b00 */
[----:B---3--:R-:W-:Y:S01]  /*0790*/  LEA R20, P0, R6, R20, 0x3 ;  /* 0x0000001406147211 */ /* 0x008fe200078018ff */
[----:B------:R-:W-:Y:S02]  /*07a0*/  IMAD R27, R4, R7, R0 ;  /* 0x00000007041b7224 */ /* 0x000fe400078e0200 */
[----:B------:R-:W2:Y:S01]  /*07b0*/  LDG.E.64 R10, desc[UR10][R10.64] ;  /* 0x0000000a0a0a7981 */ /* 0x000ea2000c1e1b00 */
[----:B------:R-:W-:Y:S02]  /*07c0*/  LEA.HI.X R21, R6, R21, R8, 0x3, P0 ;  /* 0x0000001506157211 */ /* 0x000fe400000f1c08 */
[----:B------:R-:W-:-:S03]  /*07d0*/  IADD3 R4, PT, PT, R4, R7, RZ ;  /* 0x0000000704047210 */ /* 0x000fc60007ffe0ff */
[----:B------:R-:W2:Y:S01]  /*07e0*/  LDG.E.64 R12, desc[UR10][R20.64+0x8] ;  /* 0x0000080a140c7981 */ /* 0x000ea2000c1e1b00 */
[----:B------:R-:W-:-:S03]  /*07f0*/  IMAD.WIDE R26, R27, 0x8, R22 ;  /* 0x000000081b1a7825 */ /* 0x000fc600078e0216 */
[----:B------:R-:W3:Y:S01]  /*0800*/  LDG.E.64 R8, desc[UR10][R20.64+0x10] ;  /* 0x0000100a14087981 */ /* 0x000ee2000c1e1b00 */
[----:B------:R-:W-:-:S03]  /*0810*/  IMAD R25, R4, R7, R0 ;  /* 0x0000000704197224 */ /* 0x000fc600078e0200 */
[----:B------:R-:W3:Y:S01]  /*0820*/  LDG.E.64 R6, desc[UR10][R26.64] ;  /* 0x0000000a1a067981 */ /* 0x000ee2000c1e1b00 */
[----:B------:R-:W-:-:S03]  /*0830*/  IMAD.WIDE R22, R25, 0x8, R22 ;  /* 0x0000000819167825 */ /* 0x000fc600078e0216 */
[----:B------:R-:W5:Y:S04]  /*0840*/  LDG.E.64 R24, desc[UR10][R20.64+0x18] ;  /* 0x0000180a14187981 */ /* 0x000f68000c1e1b00 */
[----:B------:R-:W5:Y:S01]  /*0850*/  LDG.E.64 R22, desc[UR10][R22.64] ;  /* 0x0000000a16167981 */ /* 0x000f62000c1e1b00 */
[----:B------:R-:W-:Y:S01]  /*0860*/  UIADD3 UR4, UPT, UPT, UR4, 0x4, URZ ;  /* 0x0000000404047890 */ /* 0x000fe2000fffe0ff */
[----:B----4-:R-:W-:-:S08]  /*0870*/  DFMA R14, R14, R16, R18 ;  /* 0x000000100e0e722b */ /* 0x010fd00000000012 */
[----:B--2---:R-:W-:-:S08]  /*0880*/  DFMA R12, R10, R12, R14 ;  /* 0x0000000c0a0c722b */ /* 0x004fd0000000000e */
[----:B---3--:R-:W-:-:S08]  /*0890*/  DFMA R6, R6, R8, R12 ;  /* 0x000000080606722b */ /* 0x008fd0000000000c */
[----:B-----5:R-:W-:-:S11]  /*08a0*/  DFMA R18, R22, R24, R6 ;  /* 0x000000181612722b */ /* 0x020fd60000000006 */
.L_x_24:
[----:B------:R-:W-:Y:S05]  /*08b0*/  BRA.U !UP1, `(.L_x_21) ;  /* 0x00000001099c7547 */ /* 0x000fea000b800000 */
[----:B------:R-:W-:Y:S02]  /*08c0*/  UISETP.NE.AND UP0, UPT, UR8, 0x1, UPT ;  /* 0x000000010800788c */ /* 0x000fe4000bf05270 */
[----:B------:R-:W-:-:S04]  /*08d0*/  ULOP3.LUT UR5, UR6, 0x1, URZ, 0xc0, !UPT ;  /* 0x0000000106057892 */ /* 0x000fc8000f8ec0ff */
[----:B------:R-:W-:-:S03]  /*08e0*/  UISETP.NE.U32.AND UP1, UPT, UR5, 0x1, UPT ;  /* 0x000000010500788c */ /* 0x000fc6000bf25070 */
        /* <DEDUP_REMOVED lines=12> */
[----:B------:R-:W-:Y:S02]  /*09b0*/  IMAD R15, R14, R15, R0 ;  /* 0x0000000f0e0f7224 */ /* 0x000fe400078e0200 */
[----:B------:R-:W4:Y:S01]  /*09c0*/  LDG.E.64 R6, desc[UR10][R6.64] ;  /* 0x0000000a06067981 */ /* 0x000f22000c1e1b00 */
[----:B--2---:R-:W-:-:S04]  /*09d0*/  IMAD.WIDE R12, R13, 0x8, R8 ;  /* 0x000000080d0c7825 */ /* 0x004fc800078e0208 */
[----:B------:R-:W-:Y:S02]  /*09e0*/  IMAD.WIDE R8, R15, 0x8, R8 ;  /* 0x000000080f087825 */ /* 0x000fe400078e0208 */
[----:B------:R-:W4:Y:S01]  /*09f0*/  LDG.E.64 R12, desc[UR10][R12.64] ;  /* 0x0000000a0c0c7981 */ /* 0x000f22000c1e1b00 */
[----:B---3--:R-:W-:-:S03]  /*0a00*/  LEA R10, P0, R4, R10, 0x3 ;  /* 0x0000000a040a7211 */ /* 0x008fc600078018ff */
[----:B------:R-:W2:Y:S01]  /*0a10*/  LDG.E.64 R8, desc[UR10][R8.64] ;  /* 0x0000000a08087981 */ /* 0x000ea2000c1e1b00 */
[----:B------:R-:W-:-:S06]  /*0a20*/  LEA.HI.X R11, R4, R11, R16, 0x3, P0 ;  /* 0x0000000b040b7211 */ /* 0x000fcc00000f1c10 */
[----:B------:R-:W2:Y:S01]  /*0a30*/  LDG.E.64 R10, desc[UR10][R10.64+0x8] ;  /* 0x0000080a0a0a7981 */ /* 0x000ea2000c1e1b00 */
[----:B------:R-:W-:Y:S01]  /*0a40*/  UIADD3 UR4, UPT, UPT, UR4, 0x2, URZ ;  /* 0x0000000204047890 */ /* 0x000fe2000fffe0ff */
[----:B----4-:R-:W-:-:S08]  /*0a50*/  DFMA R18, R12, R6, R18 ;  /* 0x000000060c12722b */ /* 0x010fd00000000012 */
[----:B--2---:R-:W-:-:S11]  /*0a60*/  DFMA R18, R8, R10, R18 ;  /* 0x0000000a0812722b */ /* 0x004fd60000000012 */
.L_x_25:
[----:B------:R-:W-:Y:S05]  /*0a70*/  BRA.U UP1, `(.L_x_21) ;  /* 0x00000001012c7547 */ /* 0x000fea000b800000 */
[----:B------:R-:W0:Y:S01]  /*0a80*/  LDC R4, c[0x0][0x3a8] ;  /* 0x0000ea00ff047b82 */ /* 0x000e220000000800 */
[----:B------:R-:W-:-:S07]  /*0a90*/  IADD3 R13, PT, PT, R5, UR4, RZ ;  /* 0x00000004050d7c10 */ /* 0x000fce000fffe0ff */
[----:B------:R-:W1:Y:S08]  /*0aa0*/  LDC.64 R6, c[0x0][0x388] ;  /* 0x0000e200ff067b82 */ /* 0x000e700000000a00 */
[----:B------:R-:W2:Y:S01]  /*0ab0*/  LDC.64 R8, c[0x0][0x380] ;  /* 0x0000e000ff087b82 */ /* 0x000ea20000000a00 */
[----:B0-----:R-:W-:-:S04]  /*0ac0*/  IMAD R11, R4, UR4, R3 ;  /* 0x00000004040b7c24 */ /* 0x001fc8000f8e0203 */
[----:B------:R-:W-:Y:S02]  /*0ad0*/  IMAD R5, R11, R4, R0 ;  /* 0x000000040b057224 */ /* 0x000fe400078e0200 */
[----:B-1----:R-:W-:-:S06]  /*0ae0*/  IMAD.WIDE.U32 R6, R13, 0x8, R6 ;  /* 0x000000080d067825 */ /* 0x002fcc00078e0006 */
[----:B------:R-:W3:Y:S01]  /*0af0*/  LDG.E.64 R6, desc[UR10][R6.64] ;  /* 0x0000000a06067981 */ /* 0x000ee2000c1e1b00 */
[----:B--2---:R-:W-:-:S06]  /*0b00*/  IMAD.WIDE R4, R5, 0x8, R8 ;  /* 0x0000000805047825 */ /* 0x004fcc00078e0208 */
[----:B------:R-:W3:Y:S02]  /*0b10*/  LDG.E.64 R4, desc[UR10][R4.64] ;  /* 0x0000000a04047981 */ /* 0x000ee4000c1e1b00 */
[----:B---3--:R-:W-:-:S11]  /*0b20*/  DFMA R18, R4, R6, R18 ;  /* 0x000000060412722b */ /* 0x008fd60000000012 */
.L_x_21:
[----:B------:R-:W1:Y:S01]  /*0b30*/  LDC.64 R4, c[0x0][0x398] ;  /* 0x0000e600ff047b82 */ /* 0x000e620000000a00 */
[----:B------:R-:W0:Y:S01]  /*0b40*/  LDCU.U8 UR4, c[0x0][0x3bc] ;  /* 0x00007780ff0477ac */ /* 0x000e220008000000 */
[----:B-1----:R-:W-:-:S06]  /*0b50*/  IMAD.WIDE.U32 R4, R2, 0x8, R4 ;  /* 0x0000000802047825 */ /* 0x002fcc00078e0004 */
        /* <DEDUP_REMOVED lines=12> */
.L_x_26:
        /* <DEDUP_REMOVED lines=10> */
.L_x_27:
        /* <DEDUP_REMOVED lines=12> */
.L_x_31:


//--------------------- .nv.shared.reserved.0     --------------------------
	.section	.nv.shared.reserved.0,"aw",@nobits
	.weak		__nv_reservedSMEM_offset_0_alias
	.size		__nv_reservedSMEM_offset_0_alias, 0, 64
	.other		__nv_reservedSMEM_offset_0_alias,@"STO_CUDA_RESERVED_SHARED STV_DEFAULT"
__nv_reservedSMEM_offset_0_alias:
	.zero		0
	.zero		64


//--------------------- .nv.constant0._Z15convGroupKernelPdS_S_S_iiiiiiib --------------------------
	.section	.nv.constant0._Z15convGroupKernelPdS_S_S_iiiiiiib,"a",@progbits
	.sectionflags	@""
	.align	4
.nv.constant0._Z15convGroupKernelPdS_S_S_iiiiiiib:
	.zero		957


//--------------------- .nv.constant0._Z16conv1GroupKernelPdS_S_S_iiiiiiib --------------------------
	.section	.nv.constant0._Z16conv1GroupKernelPdS_S_S_iiiiiiib,"a",@progbits
	.sectionflags	@""
	.align	4
.nv.constant0._Z16conv1GroupKernelPdS_S_S_iiiiiiib:
	.zero		957


//--------------------- .nv.constant0._Z10convKernelPdS_S_S_iiiiiiib --------------------------
	.section	.nv.constant0._Z10convKernelPdS_S_S_iiiiiiib,"a",@progbits
	.sectionflags	@""
	.align	4
.nv.constant0._Z10convKernelPdS_S_S_iiiiiiib:
	.zero		957


//--------------------- .nv.constant0._Z11conv1KernelPdS_S_S_iiiiiiib --------------------------
	.section	.nv.constant0._Z11conv1KernelPdS_S_S_iiiiiiib,"a",@progbits
	.sectionflags	@""
	.align	4
.nv.constant0._Z11conv1KernelPdS_S_S_iiiiiiib:
	.zero		957


//--------------------- SYMBOLS --------------------------

	.type		.nv.reservedSmem.offset0,@object
	.size		.nv.reservedSmem.offset0,0x4
